//
// Generated by NVIDIA NVVM Compiler
//
// Compiler Build ID: CL-36424714
// Cuda compilation tools, release 13.0, V13.0.88
// Based on NVVM 20.0.0
//

.version 9.0
.target sm_100
.address_size 64

	// .globl	_Z10add_sourcefffiiiifffiiiiPfS_
.func  (.param .b64 func_retval0) __internal_accurate_pow
(
	.param .b64 __internal_accurate_pow_param_0
)
;
.const .align 4 .b8 c[16] = {255, 31, 153, 63, 85, 85, 163, 189, 205, 204, 28, 60, 111, 219, 54, 186};
.const .align 4 .b8 stencil[20] = {228, 56, 54, 192, 205, 204, 204, 63, 205, 204, 76, 190, 1, 13, 208, 60, 161, 14, 234, 186};

.visible .entry _Z10add_sourcefffiiiifffiiiiPfS_(
	.param .f32 _Z10add_sourcefffiiiifffiiiiPfS__param_0,
	.param .f32 _Z10add_sourcefffiiiifffiiiiPfS__param_1,
	.param .f32 _Z10add_sourcefffiiiifffiiiiPfS__param_2,
	.param .u32 _Z10add_sourcefffiiiifffiiiiPfS__param_3,
	.param .u32 _Z10add_sourcefffiiiifffiiiiPfS__param_4,
	.param .u32 _Z10add_sourcefffiiiifffiiiiPfS__param_5,
	.param .u32 _Z10add_sourcefffiiiifffiiiiPfS__param_6,
	.param .f32 _Z10add_sourcefffiiiifffiiiiPfS__param_7,
	.param .f32 _Z10add_sourcefffiiiifffiiiiPfS__param_8,
	.param .f32 _Z10add_sourcefffiiiifffiiiiPfS__param_9,
	.param .u32 _Z10add_sourcefffiiiifffiiiiPfS__param_10,
	.param .u32 _Z10add_sourcefffiiiifffiiiiPfS__param_11,
	.param .u32 _Z10add_sourcefffiiiifffiiiiPfS__param_12,
	.param .u32 _Z10add_sourcefffiiiifffiiiiPfS__param_13,
	.param .u64 .ptr .align 1 _Z10add_sourcefffiiiifffiiiiPfS__param_14,
	.param .u64 .ptr .align 1 _Z10add_sourcefffiiiifffiiiiPfS__param_15
)
{
	.reg .pred 	%p<16>;
	.reg .b32 	%r<89>;
	.reg .b32 	%f<57>;
	.reg .b64 	%rd<8>;
	.reg .b64 	%fd<137>;

	ld.param.f32 	%f9, [_Z10add_sourcefffiiiifffiiiiPfS__param_0];
	ld.param.f32 	%f14, [_Z10add_sourcefffiiiifffiiiiPfS__param_1];
	ld.param.f32 	%f10, [_Z10add_sourcefffiiiifffiiiiPfS__param_2];
	ld.param.u32 	%r24, [_Z10add_sourcefffiiiifffiiiiPfS__param_6];
	ld.param.f32 	%f11, [_Z10add_sourcefffiiiifffiiiiPfS__param_8];
	ld.param.f32 	%f12, [_Z10add_sourcefffiiiifffiiiiPfS__param_9];
	ld.param.u32 	%r25, [_Z10add_sourcefffiiiifffiiiiPfS__param_10];
	ld.param.u32 	%r26, [_Z10add_sourcefffiiiifffiiiiPfS__param_11];
	ld.param.u32 	%r27, [_Z10add_sourcefffiiiifffiiiiPfS__param_12];
	ld.param.u32 	%r28, [_Z10add_sourcefffiiiifffiiiiPfS__param_13];
	ld.param.u64 	%rd1, [_Z10add_sourcefffiiiifffiiiiPfS__param_14];
	ld.param.u64 	%rd2, [_Z10add_sourcefffiiiifffiiiiPfS__param_15];
	rcp.rn.f32 	%f1, %f12;
	sub.f32 	%f2, %f11, %f1;
	add.s32 	%r29, %r27, -1;
	mul.lo.s32 	%r30, %r29, %r28;
	cvt.rn.f32.s32 	%f15, %r30;
	add.f32 	%f3, %f14, %f15;
	mov.f32 	%f56, 0f00000000;
	setp.eq.s32 	%p1, %r25, 3;
	@%p1 bra 	$L__BB0_15;
	setp.eq.s32 	%p2, %r25, 2;
	@%p2 bra 	$L__BB0_7;
	setp.ne.s32 	%p3, %r25, 1;
	@%p3 bra 	$L__BB0_23;
	mul.f32 	%f48, %f12, %f2;
	mul.f32 	%f49, %f48, %f48;
	cvt.f64.f32 	%fd103, %f49;
	mul.f64 	%fd1, %fd103, 0d4033BD3CC99E70C6;
	mul.f64 	%fd2, %fd103, 0dC023BD3CC99E70C6;
	fma.rn.f64 	%fd104, %fd2, 0d3FF71547652B82FE, 0d4338000000000000;
	{
	.reg .b32 %temp; 
	mov.b64 	{%r1, %temp}, %fd104;
	}
	mov.f64 	%fd105, 0dC338000000000000;
	add.rn.f64 	%fd106, %fd104, %fd105;
	fma.rn.f64 	%fd107, %fd106, 0dBFE62E42FEFA39EF, %fd2;
	fma.rn.f64 	%fd108, %fd106, 0dBC7ABC9E3B39803F, %fd107;
	fma.rn.f64 	%fd109, %fd108, 0d3E5ADE1569CE2BDF, 0d3E928AF3FCA213EA;
	fma.rn.f64 	%fd110, %fd109, %fd108, 0d3EC71DEE62401315;
	fma.rn.f64 	%fd111, %fd110, %fd108, 0d3EFA01997C89EB71;
	fma.rn.f64 	%fd112, %fd111, %fd108, 0d3F2A01A014761F65;
	fma.rn.f64 	%fd113, %fd112, %fd108, 0d3F56C16C1852B7AF;
	fma.rn.f64 	%fd114, %fd113, %fd108, 0d3F81111111122322;
	fma.rn.f64 	%fd115, %fd114, %fd108, 0d3FA55555555502A1;
	fma.rn.f64 	%fd116, %fd115, %fd108, 0d3FC5555555555511;
	fma.rn.f64 	%fd117, %fd116, %fd108, 0d3FE000000000000B;
	fma.rn.f64 	%fd118, %fd117, %fd108, 0d3FF0000000000000;
	fma.rn.f64 	%fd119, %fd118, %fd108, 0d3FF0000000000000;
	{
	.reg .b32 %temp; 
	mov.b64 	{%r2, %temp}, %fd119;
	}
	{
	.reg .b32 %temp; 
	mov.b64 	{%temp, %r3}, %fd119;
	}
	shl.b32 	%r63, %r1, 20;
	add.s32 	%r64, %r63, %r3;
	mov.b64 	%fd130, {%r2, %r64};
	{
	.reg .b32 %temp; 
	mov.b64 	{%temp, %r65}, %fd2;
	}
	mov.b32 	%f50, %r65;
	abs.f32 	%f4, %f50;
	setp.lt.f32 	%p12, %f4, 0f4086232B;
	@%p12 bra 	$L__BB0_6;
	setp.lt.f64 	%p13, %fd2, 0d0000000000000000;
	add.f64 	%fd120, %fd2, 0d7FF0000000000000;
	selp.f64 	%fd130, 0d0000000000000000, %fd120, %p13;
	setp.geu.f32 	%p14, %f4, 0f40874800;
	@%p14 bra 	$L__BB0_6;
	shr.u32 	%r66, %r1, 31;
	add.s32 	%r67, %r1, %r66;
	shr.s32 	%r68, %r67, 1;
	shl.b32 	%r69, %r68, 20;
	add.s32 	%r70, %r3, %r69;
	mov.b64 	%fd121, {%r2, %r70};
	sub.s32 	%r71, %r1, %r68;
	shl.b32 	%r72, %r71, 20;
	add.s32 	%r73, %r72, 1072693248;
	mov.b32 	%r74, 0;
	mov.b64 	%fd122, {%r74, %r73};
	mul.f64 	%fd130, %fd122, %fd121;
$L__BB0_6:
	mov.f64 	%fd123, 0d3FF0000000000000;
	sub.f64 	%fd124, %fd123, %fd1;
	mul.f64 	%fd125, %fd124, %fd130;
	cvt.rn.f32.f64 	%f56, %fd125;
	bra.uni 	$L__BB0_23;
$L__BB0_7:
	mul.f32 	%f31, %f12, 0fC0800000;
	mul.f32 	%f32, %f12, %f31;
	cvt.f64.f32 	%fd62, %f32;
	mul.f64 	%fd7, %fd62, 0d400921FB542FE938;
	mov.f64 	%fd131, 0d3FB999999999999A;
	{
	.reg .b32 %temp; 
	mov.b64 	{%temp, %r81}, %fd131;
	}
	{
	.reg .b32 %temp; 
	mov.b64 	{%r82, %temp}, %fd131;
	}
	setp.gt.s32 	%p8, %r81, 1048575;
	mov.b32 	%r83, -1023;
	@%p8 bra 	$L__BB0_9;
	mov.f64 	%fd131, 0d431999999999999A;
	{
	.reg .b32 %temp; 
	mov.b64 	{%temp, %r81}, %fd131;
	}
	{
	.reg .b32 %temp; 
	mov.b64 	{%r82, %temp}, %fd131;
	}
	mov.b32 	%r83, -1077;
$L__BB0_9:
	add.s32 	%r49, %r81, -1;
	setp.gt.u32 	%p9, %r49, 2146435070;
	@%p9 bra 	$L__BB0_13;
	shr.u32 	%r52, %r81, 20;
	add.s32 	%r84, %r83, %r52;
	and.b32  	%r53, %r81, 1048575;
	or.b32  	%r54, %r53, 1072693248;
	mov.b64 	%fd132, {%r82, %r54};
	setp.lt.u32 	%p11, %r54, 1073127583;
	@%p11 bra 	$L__BB0_12;
	{
	.reg .b32 %temp; 
	mov.b64 	{%r55, %temp}, %fd132;
	}
	{
	.reg .b32 %temp; 
	mov.b64 	{%temp, %r56}, %fd132;
	}
	add.s32 	%r57, %r56, -1048576;
	mov.b64 	%fd132, {%r55, %r57};
	add.s32 	%r84, %r84, 1;
$L__BB0_12:
	add.f64 	%fd65, %fd132, 0dBFF0000000000000;
	add.f64 	%fd66, %fd132, 0d3FF0000000000000;
	rcp.approx.ftz.f64 	%fd67, %fd66;
	neg.f64 	%fd68, %fd66;
	fma.rn.f64 	%fd69, %fd68, %fd67, 0d3FF0000000000000;
	fma.rn.f64 	%fd70, %fd69, %fd69, %fd69;
	fma.rn.f64 	%fd71, %fd70, %fd67, %fd67;
	mul.f64 	%fd72, %fd65, %fd71;
	fma.rn.f64 	%fd73, %fd65, %fd71, %fd72;
	mul.f64 	%fd74, %fd73, %fd73;
	fma.rn.f64 	%fd75, %fd74, 0d3EB1380B3AE80F1E, 0d3ED0EE258B7A8B04;
	fma.rn.f64 	%fd76, %fd75, %fd74, 0d3EF3B2669F02676F;
	fma.rn.f64 	%fd77, %fd76, %fd74, 0d3F1745CBA9AB0956;
	fma.rn.f64 	%fd78, %fd77, %fd74, 0d3F3C71C72D1B5154;
	fma.rn.f64 	%fd79, %fd78, %fd74, 0d3F624924923BE72D;
	fma.rn.f64 	%fd80, %fd79, %fd74, 0d3F8999999999A3C4;
	fma.rn.f64 	%fd81, %fd80, %fd74, 0d3FB5555555555554;
	sub.f64 	%fd82, %fd65, %fd73;
	add.f64 	%fd83, %fd82, %fd82;
	neg.f64 	%fd84, %fd73;
	fma.rn.f64 	%fd85, %fd84, %fd65, %fd83;
	mul.f64 	%fd86, %fd71, %fd85;
	mul.f64 	%fd87, %fd74, %fd81;
	fma.rn.f64 	%fd88, %fd87, %fd73, %fd86;
	xor.b32  	%r58, %r84, -2147483648;
	mov.b32 	%r59, 1127219200;
	mov.b64 	%fd89, {%r58, %r59};
	mov.b32 	%r60, -2147483648;
	mov.b64 	%fd90, {%r60, %r59};
	sub.f64 	%fd91, %fd89, %fd90;
	fma.rn.f64 	%fd92, %fd91, 0d3FE62E42FEFA39EF, %fd73;
	fma.rn.f64 	%fd93, %fd91, 0dBFE62E42FEFA39EF, %fd92;
	sub.f64 	%fd94, %fd93, %fd73;
	sub.f64 	%fd95, %fd88, %fd94;
	fma.rn.f64 	%fd96, %fd91, 0d3C7ABC9E3B39803F, %fd95;
	add.f64 	%fd133, %fd92, %fd96;
	bra.uni 	$L__BB0_14;
$L__BB0_13:
	fma.rn.f64 	%fd64, %fd131, 0d7FF0000000000000, 0d7FF0000000000000;
	{
	.reg .b32 %temp; 
	mov.b64 	{%temp, %r50}, %fd131;
	}
	and.b32  	%r51, %r50, 2147483647;
	setp.eq.s32 	%p10, %r51, 0;
	selp.f64 	%fd133, 0dFFF0000000000000, %fd64, %p10;
$L__BB0_14:
	mul.f64 	%fd97, %fd7, 0dC00921FB542FE938;
	div.rn.f64 	%fd98, %fd97, %fd133;
	cvt.rn.f32.f64 	%f33, %fd98;
	cvt.f64.f32 	%fd99, %f2;
	mul.f64 	%fd100, %fd99, 0dC033BD3CC99E70C6;
	mul.f32 	%f34, %f2, %f33;
	mul.f32 	%f35, %f2, %f34;
	fma.rn.f32 	%f36, %f35, 0f3BBB989D, 0f3F000000;
	cvt.sat.f32.f32 	%f37, %f36;
	mov.f32 	%f38, 0f4B400001;
	mov.f32 	%f39, 0f437C0000;
	fma.rm.f32 	%f40, %f37, %f39, %f38;
	add.f32 	%f41, %f40, 0fCB40007F;
	neg.f32 	%f42, %f41;
	fma.rn.f32 	%f43, %f35, 0f3FB8AA3B, %f42;
	fma.rn.f32 	%f44, %f35, 0f32A57060, %f43;
	mov.b32 	%r61, %f40;
	shl.b32 	%r62, %r61, 23;
	mov.b32 	%f45, %r62;
	ex2.approx.ftz.f32 	%f46, %f44;
	mul.f32 	%f47, %f46, %f45;
	cvt.f64.f32 	%fd101, %f47;
	mul.f64 	%fd102, %fd100, %fd101;
	cvt.rn.f32.f64 	%f56, %fd102;
	bra.uni 	$L__BB0_23;
$L__BB0_15:
	mul.f32 	%f16, %f12, %f12;
	cvt.f64.f32 	%fd24, %f16;
	mul.f64 	%fd15, %fd24, 0dC00921FB542FE938;
	mov.f64 	%fd134, 0d3FB999999999999A;
	{
	.reg .b32 %temp; 
	mov.b64 	{%temp, %r85}, %fd134;
	}
	{
	.reg .b32 %temp; 
	mov.b64 	{%r86, %temp}, %fd134;
	}
	setp.gt.s32 	%p4, %r85, 1048575;
	mov.b32 	%r87, -1023;
	@%p4 bra 	$L__BB0_17;
	mov.f64 	%fd134, 0d431999999999999A;
	{
	.reg .b32 %temp; 
	mov.b64 	{%temp, %r85}, %fd134;
	}
	{
	.reg .b32 %temp; 
	mov.b64 	{%r86, %temp}, %fd134;
	}
	mov.b32 	%r87, -1077;
$L__BB0_17:
	add.s32 	%r33, %r85, -1;
	setp.gt.u32 	%p5, %r33, 2146435070;
	@%p5 bra 	$L__BB0_21;
	shr.u32 	%r36, %r85, 20;
	add.s32 	%r88, %r87, %r36;
	and.b32  	%r37, %r85, 1048575;
	or.b32  	%r38, %r37, 1072693248;
	mov.b64 	%fd135, {%r86, %r38};
	setp.lt.u32 	%p7, %r38, 1073127583;
	@%p7 bra 	$L__BB0_20;
	{
	.reg .b32 %temp; 
	mov.b64 	{%r39, %temp}, %fd135;
	}
	{
	.reg .b32 %temp; 
	mov.b64 	{%temp, %r40}, %fd135;
	}
	add.s32 	%r41, %r40, -1048576;
	mov.b64 	%fd135, {%r39, %r41};
	add.s32 	%r88, %r88, 1;
$L__BB0_20:
	add.f64 	%fd27, %fd135, 0dBFF0000000000000;
	add.f64 	%fd28, %fd135, 0d3FF0000000000000;
	rcp.approx.ftz.f64 	%fd29, %fd28;
	neg.f64 	%fd30, %fd28;
	fma.rn.f64 	%fd31, %fd30, %fd29, 0d3FF0000000000000;
	fma.rn.f64 	%fd32, %fd31, %fd31, %fd31;
	fma.rn.f64 	%fd33, %fd32, %fd29, %fd29;
	mul.f64 	%fd34, %fd27, %fd33;
	fma.rn.f64 	%fd35, %fd27, %fd33, %fd34;
	mul.f64 	%fd36, %fd35, %fd35;
	fma.rn.f64 	%fd37, %fd36, 0d3EB1380B3AE80F1E, 0d3ED0EE258B7A8B04;
	fma.rn.f64 	%fd38, %fd37, %fd36, 0d3EF3B2669F02676F;
	fma.rn.f64 	%fd39, %fd38, %fd36, 0d3F1745CBA9AB0956;
	fma.rn.f64 	%fd40, %fd39, %fd36, 0d3F3C71C72D1B5154;
	fma.rn.f64 	%fd41, %fd40, %fd36, 0d3F624924923BE72D;
	fma.rn.f64 	%fd42, %fd41, %fd36, 0d3F8999999999A3C4;
	fma.rn.f64 	%fd43, %fd42, %fd36, 0d3FB5555555555554;
	sub.f64 	%fd44, %fd27, %fd35;
	add.f64 	%fd45, %fd44, %fd44;
	neg.f64 	%fd46, %fd35;
	fma.rn.f64 	%fd47, %fd46, %fd27, %fd45;
	mul.f64 	%fd48, %fd33, %fd47;
	mul.f64 	%fd49, %fd36, %fd43;
	fma.rn.f64 	%fd50, %fd49, %fd35, %fd48;
	xor.b32  	%r42, %r88, -2147483648;
	mov.b32 	%r43, 1127219200;
	mov.b64 	%fd51, {%r42, %r43};
	mov.b32 	%r44, -2147483648;
	mov.b64 	%fd52, {%r44, %r43};
	sub.f64 	%fd53, %fd51, %fd52;
	fma.rn.f64 	%fd54, %fd53, 0d3FE62E42FEFA39EF, %fd35;
	fma.rn.f64 	%fd55, %fd53, 0dBFE62E42FEFA39EF, %fd54;
	sub.f64 	%fd56, %fd55, %fd35;
	sub.f64 	%fd57, %fd50, %fd56;
	fma.rn.f64 	%fd58, %fd53, 0d3C7ABC9E3B39803F, %fd57;
	add.f64 	%fd136, %fd54, %fd58;
	bra.uni 	$L__BB0_22;
$L__BB0_21:
	fma.rn.f64 	%fd26, %fd134, 0d7FF0000000000000, 0d7FF0000000000000;
	{
	.reg .b32 %temp; 
	mov.b64 	{%temp, %r34}, %fd134;
	}
	and.b32  	%r35, %r34, 2147483647;
	setp.eq.s32 	%p6, %r35, 0;
	selp.f64 	%fd136, 0dFFF0000000000000, %fd26, %p6;
$L__BB0_22:
	mul.f64 	%fd59, %fd15, 0dC00921FB542FE938;
	div.rn.f64 	%fd60, %fd59, %fd136;
	cvt.rn.f32.f64 	%f17, %fd60;
	mul.f32 	%f18, %f2, %f17;
	mul.f32 	%f19, %f2, %f18;
	fma.rn.f32 	%f20, %f19, 0f3BBB989D, 0f3F000000;
	cvt.sat.f32.f32 	%f21, %f20;
	mov.f32 	%f22, 0f4B400001;
	mov.f32 	%f23, 0f437C0000;
	fma.rm.f32 	%f24, %f21, %f23, %f22;
	add.f32 	%f25, %f24, 0fCB40007F;
	neg.f32 	%f26, %f25;
	fma.rn.f32 	%f27, %f19, 0f3FB8AA3B, %f26;
	fma.rn.f32 	%f28, %f19, 0f32A57060, %f27;
	mov.b32 	%r45, %f24;
	shl.b32 	%r46, %r45, 23;
	mov.b32 	%f29, %r46;
	ex2.approx.ftz.f32 	%f30, %f28;
	mul.f32 	%f56, %f30, %f29;
$L__BB0_23:
	add.f32 	%f51, %f1, %f1;
	setp.gtu.f32 	%p15, %f11, %f51;
	@%p15 bra 	$L__BB0_25;
	cvt.f64.f32 	%fd126, %f3;
	add.f64 	%fd127, %fd126, 0d3FE0000000000000;
	cvt.rzi.s32.f64 	%r75, %fd127;
	add.s32 	%r76, %r26, -1;
	add.s32 	%r77, %r76, %r75;
	cvt.f64.f32 	%fd128, %f10;
	add.f64 	%fd129, %fd128, 0d3FE0000000000000;
	cvt.rzi.s32.f64 	%r78, %fd129;
	add.s32 	%r79, %r76, %r78;
	mad.lo.s32 	%r80, %r77, %r24, %r79;
	cvta.to.global.u64 	%rd3, %rd1;
	mul.wide.s32 	%rd4, %r80, 4;
	add.s64 	%rd5, %rd3, %rd4;
	ld.global.f32 	%f52, [%rd5];
	fma.rn.f32 	%f53, %f9, %f56, %f52;
	st.global.f32 	[%rd5], %f53;
	cvta.to.global.u64 	%rd6, %rd2;
	add.s64 	%rd7, %rd6, %rd4;
	ld.global.f32 	%f54, [%rd7];
	fma.rn.f32 	%f55, %f9, %f56, %f54;
	st.global.f32 	[%rd7], %f55;
$L__BB0_25:
	ret;

}
	// .globl	_Z6VTI_FDiiiifffPfS_S_S_S_S_iS_S_
.visible .entry _Z6VTI_FDiiiifffPfS_S_S_S_S_iS_S_(
	.param .u32 _Z6VTI_FDiiiifffPfS_S_S_S_S_iS_S__param_0,
	.param .u32 _Z6VTI_FDiiiifffPfS_S_S_S_S_iS_S__param_1,
	.param .u32 _Z6VTI_FDiiiifffPfS_S_S_S_S_iS_S__param_2,
	.param .u32 _Z6VTI_FDiiiifffPfS_S_S_S_S_iS_S__param_3,
	.param .f32 _Z6VTI_FDiiiifffPfS_S_S_S_S_iS_S__param_4,
	.param .f32 _Z6VTI_FDiiiifffPfS_S_S_S_S_iS_S__param_5,
	.param .f32 _Z6VTI_FDiiiifffPfS_S_S_S_S_iS_S__param_6,
	.param .u64 .ptr .align 1 _Z6VTI_FDiiiifffPfS_S_S_S_S_iS_S__param_7,
	.param .u64 .ptr .align 1 _Z6VTI_FDiiiifffPfS_S_S_S_S_iS_S__param_8,
	.param .u64 .ptr .align 1 _Z6VTI_FDiiiifffPfS_S_S_S_S_iS_S__param_9,
	.param .u64 .ptr .align 1 _Z6VTI_FDiiiifffPfS_S_S_S_S_iS_S__param_10,
	.param .u64 .ptr .align 1 _Z6VTI_FDiiiifffPfS_S_S_S_S_iS_S__param_11,
	.param .u64 .ptr .align 1 _Z6VTI_FDiiiifffPfS_S_S_S_S_iS_S__param_12,
	.param .u32 _Z6VTI_FDiiiifffPfS_S_S_S_S_iS_S__param_13,
	.param .u64 .ptr .align 1 _Z6VTI_FDiiiifffPfS_S_S_S_S_iS_S__param_14,
	.param .u64 .ptr .align 1 _Z6VTI_FDiiiifffPfS_S_S_S_S_iS_S__param_15
)
{
	.reg .pred 	%p<9>;
	.reg .b32 	%r<24>;
	.reg .b32 	%f<110>;
	.reg .b64 	%rd<53>;
	.reg .b64 	%fd<20>;

	ld.param.u32 	%r2, [_Z6VTI_FDiiiifffPfS_S_S_S_S_iS_S__param_2];
	ld.param.u32 	%r3, [_Z6VTI_FDiiiifffPfS_S_S_S_S_iS_S__param_3];
	ld.param.f32 	%f3, [_Z6VTI_FDiiiifffPfS_S_S_S_S_iS_S__param_4];
	ld.param.f32 	%f4, [_Z6VTI_FDiiiifffPfS_S_S_S_S_iS_S__param_5];
	ld.param.f32 	%f5, [_Z6VTI_FDiiiifffPfS_S_S_S_S_iS_S__param_6];
	ld.param.u64 	%rd5, [_Z6VTI_FDiiiifffPfS_S_S_S_S_iS_S__param_9];
	ld.param.u64 	%rd6, [_Z6VTI_FDiiiifffPfS_S_S_S_S_iS_S__param_10];
	ld.param.u64 	%rd9, [_Z6VTI_FDiiiifffPfS_S_S_S_S_iS_S__param_14];
	ld.param.u64 	%rd10, [_Z6VTI_FDiiiifffPfS_S_S_S_S_iS_S__param_15];
	mov.u32 	%r4, %tid.x;
	mov.u32 	%r5, %ntid.x;
	mov.u32 	%r6, %ctaid.x;
	mad.lo.s32 	%r7, %r5, %r6, %r4;
	mul.f32 	%f6, %f3, %f3;
	mul.f32 	%f7, %f4, %f4;
	div.rn.f32 	%f1, %f6, %f7;
	mul.f32 	%f8, %f5, %f5;
	div.rn.f32 	%f2, %f6, %f8;
	setp.lt.s32 	%p1, %r7, 0;
	mul.lo.s32 	%r8, %r3, %r2;
	setp.ge.s32 	%p2, %r7, %r8;
	or.pred  	%p3, %p1, %p2;
	@%p3 bra 	$L__BB1_3;
	div.s32 	%r10, %r7, %r3;
	mul.lo.s32 	%r12, %r10, %r3;
	sub.s32 	%r13, %r7, %r12;
	cvta.to.global.u64 	%rd1, %rd10;
	cvta.to.global.u64 	%rd2, %rd9;
	add.s32 	%r14, %r2, -5;
	setp.ge.s32 	%p4, %r10, %r14;
	min.s32 	%r15, %r10, %r13;
	setp.lt.s32 	%p5, %r15, 4;
	add.s32 	%r16, %r3, -5;
	setp.ge.s32 	%p6, %r13, %r16;
	or.pred  	%p7, %p4, %p6;
	or.pred  	%p8, %p7, %p5;
	@%p8 bra 	$L__BB1_3;
	ld.param.u64 	%rd52, [_Z6VTI_FDiiiifffPfS_S_S_S_S_iS_S__param_12];
	ld.param.u64 	%rd51, [_Z6VTI_FDiiiifffPfS_S_S_S_S_iS_S__param_11];
	ld.param.u64 	%rd50, [_Z6VTI_FDiiiifffPfS_S_S_S_S_iS_S__param_8];
	ld.param.u64 	%rd49, [_Z6VTI_FDiiiifffPfS_S_S_S_S_iS_S__param_7];
	cvta.to.global.u64 	%rd11, %rd6;
	cvta.to.global.u64 	%rd12, %rd5;
	mul.wide.u32 	%rd13, %r7, 4;
	add.s64 	%rd14, %rd2, %rd13;
	ld.global.f32 	%f9, [%rd14];
	add.s64 	%rd15, %rd1, %rd13;
	ld.global.f32 	%f10, [%rd15];
	ld.const.f32 	%f11, [stencil];
	add.s64 	%rd16, %rd12, %rd13;
	ld.global.f32 	%f12, [%rd16];
	add.s64 	%rd17, %rd11, %rd13;
	ld.global.f32 	%f13, [%rd17];
	ld.const.f32 	%f14, [stencil+4];
	add.s32 	%r17, %r3, %r7;
	mul.wide.s32 	%rd18, %r17, 4;
	add.s64 	%rd19, %rd12, %rd18;
	ld.global.f32 	%f15, [%rd19];
	sub.s32 	%r18, %r7, %r3;
	mul.wide.s32 	%rd20, %r18, 4;
	add.s64 	%rd21, %rd12, %rd20;
	ld.global.f32 	%f16, [%rd21];
	add.f32 	%f17, %f15, %f16;
	mul.f32 	%f18, %f14, %f17;
	fma.rn.f32 	%f19, %f11, %f12, %f18;
	ld.global.f32 	%f20, [%rd16+4];
	mul.wide.s32 	%rd22, %r3, 4;
	add.s64 	%rd23, %rd21, %rd22;
	ld.global.f32 	%f21, [%rd23+-4];
	add.f32 	%f22, %f20, %f21;
	mul.f32 	%f23, %f14, %f22;
	fma.rn.f32 	%f24, %f11, %f12, %f23;
	ld.global.f32 	%f25, [%rd17+4];
	ld.global.f32 	%f26, [%rd17+-4];
	add.f32 	%f27, %f25, %f26;
	mul.f32 	%f28, %f14, %f27;
	fma.rn.f32 	%f29, %f11, %f13, %f28;
	add.s64 	%rd24, %rd17, %rd22;
	ld.global.f32 	%f30, [%rd24];
	add.s64 	%rd25, %rd11, %rd20;
	ld.global.f32 	%f31, [%rd25];
	add.f32 	%f32, %f30, %f31;
	mul.f32 	%f33, %f14, %f32;
	fma.rn.f32 	%f34, %f11, %f13, %f33;
	ld.const.f32 	%f35, [stencil+8];
	shl.b32 	%r19, %r3, 1;
	add.s64 	%rd26, %rd19, %rd22;
	ld.global.f32 	%f36, [%rd26];
	sub.s32 	%r20, %r7, %r19;
	mul.wide.s32 	%rd27, %r20, 4;
	add.s64 	%rd28, %rd12, %rd27;
	ld.global.f32 	%f37, [%rd28];
	add.f32 	%f38, %f36, %f37;
	fma.rn.f32 	%f39, %f35, %f38, %f19;
	ld.global.f32 	%f40, [%rd16+8];
	ld.global.f32 	%f41, [%rd23+-8];
	add.f32 	%f42, %f40, %f41;
	fma.rn.f32 	%f43, %f35, %f42, %f24;
	ld.global.f32 	%f44, [%rd17+8];
	ld.global.f32 	%f45, [%rd17+-8];
	add.f32 	%f46, %f44, %f45;
	fma.rn.f32 	%f47, %f35, %f46, %f29;
	add.s64 	%rd29, %rd24, %rd22;
	ld.global.f32 	%f48, [%rd29];
	add.s64 	%rd30, %rd11, %rd27;
	ld.global.f32 	%f49, [%rd30];
	add.f32 	%f50, %f48, %f49;
	fma.rn.f32 	%f51, %f35, %f50, %f34;
	ld.const.f32 	%f52, [stencil+12];
	add.s64 	%rd31, %rd26, %rd22;
	ld.global.f32 	%f53, [%rd31];
	mad.lo.s32 	%r21, %r3, -3, %r7;
	mul.wide.s32 	%rd32, %r21, 4;
	add.s64 	%rd33, %rd12, %rd32;
	ld.global.f32 	%f54, [%rd33];
	add.f32 	%f55, %f53, %f54;
	fma.rn.f32 	%f56, %f52, %f55, %f39;
	ld.global.f32 	%f57, [%rd16+12];
	ld.global.f32 	%f58, [%rd23+-12];
	add.f32 	%f59, %f57, %f58;
	fma.rn.f32 	%f60, %f52, %f59, %f43;
	ld.global.f32 	%f61, [%rd17+12];
	ld.global.f32 	%f62, [%rd17+-12];
	add.f32 	%f63, %f61, %f62;
	fma.rn.f32 	%f64, %f52, %f63, %f47;
	add.s64 	%rd34, %rd29, %rd22;
	ld.global.f32 	%f65, [%rd34];
	add.s64 	%rd35, %rd11, %rd32;
	ld.global.f32 	%f66, [%rd35];
	add.f32 	%f67, %f65, %f66;
	fma.rn.f32 	%f68, %f52, %f67, %f51;
	ld.const.f32 	%f69, [stencil+16];
	shl.b32 	%r22, %r3, 2;
	add.s64 	%rd36, %rd31, %rd22;
	ld.global.f32 	%f70, [%rd36];
	sub.s32 	%r23, %r7, %r22;
	mul.wide.s32 	%rd37, %r23, 4;
	add.s64 	%rd38, %rd12, %rd37;
	ld.global.f32 	%f71, [%rd38];
	add.f32 	%f72, %f70, %f71;
	fma.rn.f32 	%f73, %f69, %f72, %f56;
	ld.global.f32 	%f74, [%rd16+16];
	ld.global.f32 	%f75, [%rd23+-16];
	add.f32 	%f76, %f74, %f75;
	fma.rn.f32 	%f77, %f69, %f76, %f60;
	ld.global.f32 	%f78, [%rd17+16];
	ld.global.f32 	%f79, [%rd17+-16];
	add.f32 	%f80, %f78, %f79;
	fma.rn.f32 	%f81, %f69, %f80, %f64;
	add.s64 	%rd39, %rd34, %rd22;
	ld.global.f32 	%f82, [%rd39];
	add.s64 	%rd40, %rd11, %rd37;
	ld.global.f32 	%f83, [%rd40];
	add.f32 	%f84, %f82, %f83;
	fma.rn.f32 	%f85, %f69, %f84, %f68;
	mul.f32 	%f86, %f1, %f73;
	mul.f32 	%f87, %f2, %f77;
	mul.f32 	%f88, %f2, %f81;
	mul.f32 	%f89, %f1, %f85;
	cvta.to.global.u64 	%rd41, %rd51;
	add.s64 	%rd42, %rd41, %rd13;
	ld.global.f32 	%f90, [%rd42];
	mul.f32 	%f91, %f90, %f90;
	fma.rn.f32 	%f92, %f10, 0f40000000, 0f3F800000;
	mul.f32 	%f93, %f92, %f91;
	fma.rn.f32 	%f94, %f9, 0f40000000, 0f3F800000;
	mul.f32 	%f95, %f94, %f91;
	cvta.to.global.u64 	%rd43, %rd52;
	add.s64 	%rd44, %rd43, %rd13;
	ld.global.f32 	%f96, [%rd44];
	mul.f32 	%f97, %f96, %f96;
	cvt.f64.f32 	%fd1, %f12;
	add.f64 	%fd2, %fd1, %fd1;
	cvta.to.global.u64 	%rd45, %rd49;
	add.s64 	%rd46, %rd45, %rd13;
	ld.global.f32 	%f98, [%rd46];
	cvt.f64.f32 	%fd3, %f98;
	sub.f64 	%fd4, %fd2, %fd3;
	mul.f32 	%f99, %f86, %f93;
	cvt.f64.f32 	%fd5, %f99;
	add.f64 	%fd6, %fd4, %fd5;
	mul.f32 	%f100, %f88, %f91;
	cvt.f64.f32 	%fd7, %f100;
	add.f64 	%fd8, %fd6, %fd7;
	sub.f32 	%f101, %f87, %f88;
	mul.f32 	%f102, %f101, %f97;
	cvt.f64.f32 	%fd9, %f102;
	add.f64 	%fd10, %fd8, %fd9;
	cvt.rn.f32.f64 	%f103, %fd10;
	st.global.f32 	[%rd46], %f103;
	ld.global.f32 	%f104, [%rd17];
	cvt.f64.f32 	%fd11, %f104;
	add.f64 	%fd12, %fd11, %fd11;
	cvta.to.global.u64 	%rd47, %rd50;
	add.s64 	%rd48, %rd47, %rd13;
	ld.global.f32 	%f105, [%rd48];
	cvt.f64.f32 	%fd13, %f105;
	sub.f64 	%fd14, %fd12, %fd13;
	mul.f32 	%f106, %f86, %f95;
	cvt.f64.f32 	%fd15, %f106;
	add.f64 	%fd16, %fd14, %fd15;
	add.f64 	%fd17, %fd16, %fd7;
	sub.f32 	%f107, %f86, %f89;
	mul.f32 	%f108, %f107, %f97;
	cvt.f64.f32 	%fd18, %f108;
	sub.f64 	%fd19, %fd17, %fd18;
	cvt.rn.f32.f64 	%f109, %fd19;
	st.global.f32 	[%rd48], %f109;
$L__BB1_3:
	ret;

}
	// .globl	_Z11shot_recordiiiiiiiPfS_
.visible .entry _Z11shot_recordiiiiiiiPfS_(
	.param .u32 _Z11shot_recordiiiiiiiPfS__param_0,
	.param .u32 _Z11shot_recordiiiiiiiPfS__param_1,
	.param .u32 _Z11shot_recordiiiiiiiPfS__param_2,
	.param .u32 _Z11shot_recordiiiiiiiPfS__param_3,
	.param .u32 _Z11shot_recordiiiiiiiPfS__param_4,
	.param .u32 _Z11shot_recordiiiiiiiPfS__param_5,
	.param .u32 _Z11shot_recordiiiiiiiPfS__param_6,
	.param .u64 .ptr .align 1 _Z11shot_recordiiiiiiiPfS__param_7,
	.param .u64 .ptr .align 1 _Z11shot_recordiiiiiiiPfS__param_8
)
{
	.reg .pred 	%p<2>;
	.reg .b32 	%r<13>;
	.reg .b32 	%f<2>;
	.reg .b64 	%rd<9>;

	ld.param.u32 	%r2, [_Z11shot_recordiiiiiiiPfS__param_1];
	ld.param.u32 	%r6, [_Z11shot_recordiiiiiiiPfS__param_2];
	ld.param.u32 	%r3, [_Z11shot_recordiiiiiiiPfS__param_4];
	ld.param.u32 	%r4, [_Z11shot_recordiiiiiiiPfS__param_5];
	ld.param.u32 	%r5, [_Z11shot_recordiiiiiiiPfS__param_6];
	ld.param.u64 	%rd1, [_Z11shot_recordiiiiiiiPfS__param_7];
	ld.param.u64 	%rd2, [_Z11shot_recordiiiiiiiPfS__param_8];
	mov.u32 	%r7, %tid.x;
	mov.u32 	%r8, %ntid.x;
	mov.u32 	%r9, %ctaid.x;
	mad.lo.s32 	%r1, %r8, %r9, %r7;
	setp.ge.s32 	%p1, %r1, %r6;
	@%p1 bra 	$L__BB2_2;
	cvta.to.global.u64 	%rd3, %rd1;
	cvta.to.global.u64 	%rd4, %rd2;
	add.s32 	%r10, %r3, %r1;
	mad.lo.s32 	%r11, %r10, %r2, %r3;
	mul.wide.s32 	%rd5, %r11, 4;
	add.s64 	%rd6, %rd3, %rd5;
	ld.global.f32 	%f1, [%rd6];
	mad.lo.s32 	%r12, %r5, %r1, %r4;
	mul.wide.s32 	%rd7, %r12, 4;
	add.s64 	%rd8, %rd4, %rd7;
	st.global.f32 	[%rd8], %f1;
$L__BB2_2:
	ret;

}
	// .globl	_Z15mute_directwaveiiffffiiiiPfS_S_i
.visible .entry _Z15mute_directwaveiiffffiiiiPfS_S_i(
	.param .u32 _Z15mute_directwaveiiffffiiiiPfS_S_i_param_0,
	.param .u32 _Z15mute_directwaveiiffffiiiiPfS_S_i_param_1,
	.param .f32 _Z15mute_directwaveiiffffiiiiPfS_S_i_param_2,
	.param .f32 _Z15mute_directwaveiiffffiiiiPfS_S_i_param_3,
	.param .f32 _Z15mute_directwaveiiffffiiiiPfS_S_i_param_4,
	.param .f32 _Z15mute_directwaveiiffffiiiiPfS_S_i_param_5,
	.param .u32 _Z15mute_directwaveiiffffiiiiPfS_S_i_param_6,
	.param .u32 _Z15mute_directwaveiiffffiiiiPfS_S_i_param_7,
	.param .u32 _Z15mute_directwaveiiffffiiiiPfS_S_i_param_8,
	.param .u32 _Z15mute_directwaveiiffffiiiiPfS_S_i_param_9,
	.param .u64 .ptr .align 1 _Z15mute_directwaveiiffffiiiiPfS_S_i_param_10,
	.param .u64 .ptr .align 1 _Z15mute_directwaveiiffffiiiiPfS_S_i_param_11,
	.param .u64 .ptr .align 1 _Z15mute_directwaveiiffffiiiiPfS_S_i_param_12,
	.param .u32 _Z15mute_directwaveiiffffiiiiPfS_S_i_param_13
)
{
	.reg .pred 	%p<29>;
	.reg .b32 	%r<59>;
	.reg .b32 	%f<19>;
	.reg .b64 	%rd<9>;
	.reg .b64 	%fd<40>;

	ld.param.u32 	%r12, [_Z15mute_directwaveiiffffiiiiPfS_S_i_param_0];
	ld.param.u32 	%r6, [_Z15mute_directwaveiiffffiiiiPfS_S_i_param_1];
	ld.param.f32 	%f3, [_Z15mute_directwaveiiffffiiiiPfS_S_i_param_2];
	ld.param.f32 	%f4, [_Z15mute_directwaveiiffffiiiiPfS_S_i_param_3];
	ld.param.f32 	%f5, [_Z15mute_directwaveiiffffiiiiPfS_S_i_param_4];
	ld.param.f32 	%f6, [_Z15mute_directwaveiiffffiiiiPfS_S_i_param_5];
	ld.param.u32 	%r7, [_Z15mute_directwaveiiffffiiiiPfS_S_i_param_6];
	ld.param.u32 	%r8, [_Z15mute_directwaveiiffffiiiiPfS_S_i_param_7];
	ld.param.u32 	%r9, [_Z15mute_directwaveiiffffiiiiPfS_S_i_param_8];
	ld.param.u32 	%r10, [_Z15mute_directwaveiiffffiiiiPfS_S_i_param_9];
	ld.param.u64 	%rd1, [_Z15mute_directwaveiiffffiiiiPfS_S_i_param_10];
	ld.param.u64 	%rd2, [_Z15mute_directwaveiiffffiiiiPfS_S_i_param_11];
	ld.param.u64 	%rd3, [_Z15mute_directwaveiiffffiiiiPfS_S_i_param_12];
	ld.param.u32 	%r11, [_Z15mute_directwaveiiffffiiiiPfS_S_i_param_13];
	mov.u32 	%r13, %tid.x;
	mov.u32 	%r14, %ntid.x;
	mov.u32 	%r15, %ctaid.x;
	mad.lo.s32 	%r1, %r14, %r15, %r13;
	mul.lo.s32 	%r16, %r6, %r12;
	setp.ge.s32 	%p1, %r1, %r16;
	@%p1 bra 	$L__BB3_17;
	sub.s32 	%r17, 1, %r10;
	mul.lo.s32 	%r18, %r17, %r8;
	sub.s32 	%r19, %r18, %r7;
	div.s32 	%r20, %r1, %r6;
	add.s32 	%r21, %r19, %r20;
	abs.s32 	%r22, %r21;
	cvt.rn.f32.s32 	%f7, %r22;
	mul.f32 	%f1, %f5, %f7;
	cvt.rn.f32.s32 	%f8, %r9;
	mul.f32 	%f2, %f6, %f8;
	cvt.f64.f32 	%fd1, %f1;
	{
	.reg .b32 %temp; 
	mov.b64 	{%temp, %r2}, %fd1;
	}
	mov.f64 	%fd18, 0d4000000000000000;
	{
	.reg .b32 %temp; 
	mov.b64 	{%temp, %r23}, %fd18;
	}
	and.b32  	%r4, %r23, 2146435072;
	setp.eq.s32 	%p2, %r4, 1062207488;
	abs.f64 	%fd2, %fd1;
	{ // callseq 0, 0
	.param .b64 param0;
	st.param.f64 	[param0], %fd2;
	.param .b64 retval0;
	call.uni (retval0), 
	__internal_accurate_pow, 
	(
	param0
	);
	ld.param.f64 	%fd19, [retval0];
	} // callseq 0
	setp.lt.s32 	%p3, %r2, 0;
	neg.f64 	%fd21, %fd19;
	selp.f64 	%fd22, %fd21, %fd19, %p2;
	selp.f64 	%fd37, %fd22, %fd19, %p3;
	setp.neu.f32 	%p4, %f1, 0f00000000;
	@%p4 bra 	$L__BB3_3;
	setp.eq.s32 	%p5, %r4, 1062207488;
	selp.b32 	%r24, %r2, 0, %p5;
	setp.lt.s32 	%p6, %r23, 0;
	or.b32  	%r25, %r24, 2146435072;
	selp.b32 	%r26, %r25, %r24, %p6;
	mov.b32 	%r27, 0;
	mov.b64 	%fd37, {%r27, %r26};
$L__BB3_3:
	add.f64 	%fd23, %fd1, 0d4000000000000000;
	{
	.reg .b32 %temp; 
	mov.b64 	{%temp, %r28}, %fd23;
	}
	and.b32  	%r29, %r28, 2146435072;
	setp.ne.s32 	%p7, %r29, 2146435072;
	@%p7 bra 	$L__BB3_8;
	setp.num.f32 	%p8, %f1, %f1;
	@%p8 bra 	$L__BB3_6;
	mov.f64 	%fd24, 0d4000000000000000;
	add.rn.f64 	%fd37, %fd1, %fd24;
	bra.uni 	$L__BB3_8;
$L__BB3_6:
	setp.neu.f64 	%p9, %fd2, 0d7FF0000000000000;
	@%p9 bra 	$L__BB3_8;
	setp.lt.s32 	%p10, %r2, 0;
	setp.eq.s32 	%p11, %r4, 1062207488;
	setp.lt.s32 	%p12, %r23, 0;
	selp.b32 	%r31, 0, 2146435072, %p12;
	and.b32  	%r32, %r23, 2147483647;
	setp.ne.s32 	%p13, %r32, 1071644672;
	or.b32  	%r33, %r31, -2147483648;
	selp.b32 	%r34, %r33, %r31, %p13;
	selp.b32 	%r35, %r34, %r31, %p11;
	selp.b32 	%r36, %r35, %r31, %p10;
	mov.b32 	%r37, 0;
	mov.b64 	%fd37, {%r37, %r36};
$L__BB3_8:
	setp.eq.s32 	%p14, %r4, 1062207488;
	setp.eq.f32 	%p15, %f1, 0f3F800000;
	selp.f64 	%fd9, 0d3FF0000000000000, %fd37, %p15;
	cvt.f64.f32 	%fd10, %f2;
	{
	.reg .b32 %temp; 
	mov.b64 	{%temp, %r5}, %fd10;
	}
	abs.f64 	%fd11, %fd10;
	{ // callseq 1, 0
	.param .b64 param0;
	st.param.f64 	[param0], %fd11;
	.param .b64 retval0;
	call.uni (retval0), 
	__internal_accurate_pow, 
	(
	param0
	);
	ld.param.f64 	%fd25, [retval0];
	} // callseq 1
	setp.lt.s32 	%p16, %r5, 0;
	neg.f64 	%fd27, %fd25;
	selp.f64 	%fd28, %fd27, %fd25, %p14;
	selp.f64 	%fd39, %fd28, %fd25, %p16;
	setp.neu.f32 	%p17, %f2, 0f00000000;
	@%p17 bra 	$L__BB3_10;
	setp.eq.s32 	%p18, %r4, 1062207488;
	selp.b32 	%r39, %r5, 0, %p18;
	setp.lt.s32 	%p19, %r23, 0;
	or.b32  	%r40, %r39, 2146435072;
	selp.b32 	%r41, %r40, %r39, %p19;
	mov.b32 	%r42, 0;
	mov.b64 	%fd39, {%r42, %r41};
$L__BB3_10:
	add.f64 	%fd29, %fd10, 0d4000000000000000;
	{
	.reg .b32 %temp; 
	mov.b64 	{%temp, %r43}, %fd29;
	}
	and.b32  	%r44, %r43, 2146435072;
	setp.ne.s32 	%p20, %r44, 2146435072;
	@%p20 bra 	$L__BB3_15;
	setp.num.f32 	%p21, %f2, %f2;
	@%p21 bra 	$L__BB3_13;
	mov.f64 	%fd30, 0d4000000000000000;
	add.rn.f64 	%fd39, %fd10, %fd30;
	bra.uni 	$L__BB3_15;
$L__BB3_13:
	setp.neu.f64 	%p22, %fd11, 0d7FF0000000000000;
	@%p22 bra 	$L__BB3_15;
	setp.lt.s32 	%p23, %r5, 0;
	setp.eq.s32 	%p24, %r4, 1062207488;
	setp.lt.s32 	%p25, %r23, 0;
	selp.b32 	%r46, 0, 2146435072, %p25;
	and.b32  	%r47, %r23, 2147483647;
	setp.ne.s32 	%p26, %r47, 1071644672;
	or.b32  	%r48, %r46, -2147483648;
	selp.b32 	%r49, %r48, %r46, %p26;
	selp.b32 	%r50, %r49, %r46, %p24;
	selp.b32 	%r51, %r50, %r46, %p23;
	mov.b32 	%r52, 0;
	mov.b64 	%fd39, {%r52, %r51};
$L__BB3_15:
	setp.eq.f32 	%p27, %f2, 0f3F800000;
	selp.f64 	%fd31, 0d3FF0000000000000, %fd39, %p27;
	add.f64 	%fd32, %fd9, %fd31;
	cvt.rn.f32.f64 	%f9, %fd32;
	sqrt.rn.f32 	%f10, %f9;
	cvta.to.global.u64 	%rd4, %rd1;
	ld.global.f32 	%f11, [%rd4+4];
	cvta.to.global.u64 	%rd5, %rd2;
	ld.global.f32 	%f12, [%rd5+4];
	fma.rn.f32 	%f13, %f12, 0f40000000, 0f3F800000;
	sqrt.rn.f32 	%f14, %f13;
	mul.f32 	%f15, %f11, %f14;
	div.rn.f32 	%f16, %f10, %f15;
	mul.f32 	%f17, %f3, %f4;
	cvt.f64.f32 	%fd33, %f17;
	mov.f64 	%fd34, 0d4000000000000000;
	div.rn.f64 	%fd35, %fd34, %fd33;
	cvt.rzi.s32.f64 	%r53, %fd35;
	div.rn.f32 	%f18, %f16, %f3;
	cvt.rzi.s32.f32 	%r54, %f18;
	add.s32 	%r55, %r11, %r53;
	add.s32 	%r56, %r55, %r54;
	rem.s32 	%r57, %r1, %r6;
	setp.ge.s32 	%p28, %r57, %r56;
	@%p28 bra 	$L__BB3_17;
	cvta.to.global.u64 	%rd6, %rd3;
	mul.wide.s32 	%rd7, %r1, 4;
	add.s64 	%rd8, %rd6, %rd7;
	mov.b32 	%r58, 0;
	st.global.u32 	[%rd8], %r58;
$L__BB3_17:
	ret;

}
	// .globl	_Z11absorb_bndrPfS_S_S_iiiif
.visible .entry _Z11absorb_bndrPfS_S_S_iiiif(
	.param .u64 .ptr .align 1 _Z11absorb_bndrPfS_S_S_iiiif_param_0,
	.param .u64 .ptr .align 1 _Z11absorb_bndrPfS_S_S_iiiif_param_1,
	.param .u64 .ptr .align 1 _Z11absorb_bndrPfS_S_S_iiiif_param_2,
	.param .u64 .ptr .align 1 _Z11absorb_bndrPfS_S_S_iiiif_param_3,
	.param .u32 _Z11absorb_bndrPfS_S_S_iiiif_param_4,
	.param .u32 _Z11absorb_bndrPfS_S_S_iiiif_param_5,
	.param .u32 _Z11absorb_bndrPfS_S_S_iiiif_param_6,
	.param .u32 _Z11absorb_bndrPfS_S_S_iiiif_param_7,
	.param .f32 _Z11absorb_bndrPfS_S_S_iiiif_param_8
)
{
	.reg .pred 	%p<58>;
	.reg .b32 	%r<93>;
	.reg .b32 	%f<34>;
	.reg .b64 	%rd<29>;
	.reg .b64 	%fd<121>;

	ld.param.u64 	%rd5, [_Z11absorb_bndrPfS_S_S_iiiif_param_0];
	ld.param.u64 	%rd6, [_Z11absorb_bndrPfS_S_S_iiiif_param_1];
	ld.param.u64 	%rd7, [_Z11absorb_bndrPfS_S_S_iiiif_param_2];
	ld.param.u64 	%rd8, [_Z11absorb_bndrPfS_S_S_iiiif_param_3];
	ld.param.u32 	%r21, [_Z11absorb_bndrPfS_S_S_iiiif_param_4];
	ld.param.u32 	%r19, [_Z11absorb_bndrPfS_S_S_iiiif_param_5];
	ld.param.u32 	%r22, [_Z11absorb_bndrPfS_S_S_iiiif_param_6];
	ld.param.u32 	%r20, [_Z11absorb_bndrPfS_S_S_iiiif_param_7];
	ld.param.f32 	%f1, [_Z11absorb_bndrPfS_S_S_iiiif_param_8];
	cvta.to.global.u64 	%rd1, %rd8;
	cvta.to.global.u64 	%rd2, %rd7;
	cvta.to.global.u64 	%rd3, %rd6;
	cvta.to.global.u64 	%rd4, %rd5;
	mov.u32 	%r23, %tid.x;
	mov.u32 	%r24, %ntid.x;
	mov.u32 	%r25, %ctaid.x;
	mad.lo.s32 	%r1, %r24, %r25, %r23;
	div.s32 	%r2, %r1, %r22;
	mul.lo.s32 	%r26, %r2, %r22;
	sub.s32 	%r3, %r1, %r26;
	shl.b32 	%r27, %r20, 1;
	add.s32 	%r4, %r27, %r21;
	mad.lo.s32 	%r28, %r4, %r22, -1;
	setp.ge.s32 	%p1, %r1, %r28;
	@%p1 bra 	$L__BB4_37;
	setp.le.s32 	%p2, %r20, %r2;
	@%p2 bra 	$L__BB4_10;
	sub.s32 	%r45, %r20, %r2;
	cvt.rn.f64.s32 	%fd53, %r45;
	cvt.rn.f64.s32 	%fd54, %r20;
	div.rn.f64 	%fd1, %fd53, %fd54;
	{
	.reg .b32 %temp; 
	mov.b64 	{%temp, %r5}, %fd1;
	}
	mov.f64 	%fd55, 0d4000000000000000;
	{
	.reg .b32 %temp; 
	mov.b64 	{%temp, %r46}, %fd55;
	}
	and.b32  	%r7, %r46, 2146435072;
	setp.eq.s32 	%p17, %r7, 1062207488;
	abs.f64 	%fd2, %fd1;
	{ // callseq 3, 0
	.param .b64 param0;
	st.param.f64 	[param0], %fd2;
	.param .b64 retval0;
	call.uni (retval0), 
	__internal_accurate_pow, 
	(
	param0
	);
	ld.param.f64 	%fd56, [retval0];
	} // callseq 3
	setp.lt.s32 	%p18, %r5, 0;
	neg.f64 	%fd58, %fd56;
	selp.f64 	%fd59, %fd58, %fd56, %p17;
	selp.f64 	%fd114, %fd59, %fd56, %p18;
	setp.neu.f64 	%p19, %fd1, 0d0000000000000000;
	@%p19 bra 	$L__BB4_4;
	setp.eq.s32 	%p20, %r7, 1062207488;
	selp.b32 	%r47, %r5, 0, %p20;
	setp.lt.s32 	%p21, %r46, 0;
	or.b32  	%r48, %r47, 2146435072;
	selp.b32 	%r49, %r48, %r47, %p21;
	mov.b32 	%r50, 0;
	mov.b64 	%fd114, {%r50, %r49};
$L__BB4_4:
	add.f64 	%fd60, %fd1, 0d4000000000000000;
	{
	.reg .b32 %temp; 
	mov.b64 	{%temp, %r51}, %fd60;
	}
	and.b32  	%r52, %r51, 2146435072;
	setp.ne.s32 	%p22, %r52, 2146435072;
	@%p22 bra 	$L__BB4_9;
	setp.num.f64 	%p23, %fd1, %fd1;
	@%p23 bra 	$L__BB4_7;
	mov.f64 	%fd61, 0d4000000000000000;
	add.rn.f64 	%fd114, %fd1, %fd61;
	bra.uni 	$L__BB4_9;
$L__BB4_7:
	setp.neu.f64 	%p24, %fd2, 0d7FF0000000000000;
	@%p24 bra 	$L__BB4_9;
	setp.lt.s32 	%p25, %r5, 0;
	setp.eq.s32 	%p26, %r7, 1062207488;
	setp.lt.s32 	%p27, %r46, 0;
	selp.b32 	%r54, 0, 2146435072, %p27;
	and.b32  	%r55, %r46, 2147483647;
	setp.ne.s32 	%p28, %r55, 1071644672;
	or.b32  	%r56, %r54, -2147483648;
	selp.b32 	%r57, %r56, %r54, %p28;
	selp.b32 	%r58, %r57, %r54, %p26;
	selp.b32 	%r59, %r58, %r54, %p25;
	mov.b32 	%r60, 0;
	mov.b64 	%fd114, {%r60, %r59};
$L__BB4_9:
	setp.eq.f64 	%p29, %fd1, 0d3FF0000000000000;
	selp.f64 	%fd62, 0d3FF0000000000000, %fd114, %p29;
	cvt.f64.f32 	%fd63, %f1;
	fma.rn.f64 	%fd64, %fd62, %fd63, 0d3FF0000000000000;
	mul.wide.s32 	%rd14, %r1, 4;
	add.s64 	%rd15, %rd4, %rd14;
	ld.global.f32 	%f10, [%rd15];
	cvt.f64.f32 	%fd65, %f10;
	mul.f64 	%fd66, %fd64, %fd65;
	cvt.rn.f32.f64 	%f11, %fd66;
	st.global.f32 	[%rd15], %f11;
	add.s64 	%rd16, %rd3, %rd14;
	ld.global.f32 	%f12, [%rd16];
	cvt.f64.f32 	%fd67, %f12;
	mul.f64 	%fd68, %fd64, %fd67;
	cvt.rn.f32.f64 	%f13, %fd68;
	st.global.f32 	[%rd16], %f13;
	add.s64 	%rd17, %rd2, %rd14;
	ld.global.f32 	%f14, [%rd17];
	cvt.f64.f32 	%fd69, %f14;
	mul.f64 	%fd70, %fd64, %fd69;
	cvt.rn.f32.f64 	%f15, %fd70;
	st.global.f32 	[%rd17], %f15;
	add.s64 	%rd18, %rd1, %rd14;
	ld.global.f32 	%f16, [%rd18];
	cvt.f64.f32 	%fd71, %f16;
	mul.f64 	%fd72, %fd64, %fd71;
	cvt.rn.f32.f64 	%f17, %fd72;
	st.global.f32 	[%rd18], %f17;
	bra.uni 	$L__BB4_19;
$L__BB4_10:
	sub.s32 	%r8, %r4, %r20;
	setp.lt.s32 	%p3, %r2, %r8;
	@%p3 bra 	$L__BB4_19;
	sub.s32 	%r29, %r2, %r8;
	cvt.rn.f64.s32 	%fd33, %r29;
	cvt.rn.f64.s32 	%fd34, %r20;
	div.rn.f64 	%fd9, %fd33, %fd34;
	{
	.reg .b32 %temp; 
	mov.b64 	{%temp, %r9}, %fd9;
	}
	mov.f64 	%fd35, 0d4000000000000000;
	{
	.reg .b32 %temp; 
	mov.b64 	{%temp, %r30}, %fd35;
	}
	and.b32  	%r11, %r30, 2146435072;
	setp.eq.s32 	%p4, %r11, 1062207488;
	abs.f64 	%fd10, %fd9;
	{ // callseq 2, 0
	.param .b64 param0;
	st.param.f64 	[param0], %fd10;
	.param .b64 retval0;
	call.uni (retval0), 
	__internal_accurate_pow, 
	(
	param0
	);
	ld.param.f64 	%fd36, [retval0];
	} // callseq 2
	setp.lt.s32 	%p5, %r9, 0;
	neg.f64 	%fd38, %fd36;
	selp.f64 	%fd39, %fd38, %fd36, %p4;
	selp.f64 	%fd116, %fd39, %fd36, %p5;
	setp.neu.f64 	%p6, %fd9, 0d0000000000000000;
	@%p6 bra 	$L__BB4_13;
	setp.eq.s32 	%p7, %r11, 1062207488;
	selp.b32 	%r31, %r9, 0, %p7;
	setp.lt.s32 	%p8, %r30, 0;
	or.b32  	%r32, %r31, 2146435072;
	selp.b32 	%r33, %r32, %r31, %p8;
	mov.b32 	%r34, 0;
	mov.b64 	%fd116, {%r34, %r33};
$L__BB4_13:
	add.f64 	%fd40, %fd9, 0d4000000000000000;
	{
	.reg .b32 %temp; 
	mov.b64 	{%temp, %r35}, %fd40;
	}
	and.b32  	%r36, %r35, 2146435072;
	setp.ne.s32 	%p9, %r36, 2146435072;
	@%p9 bra 	$L__BB4_18;
	setp.num.f64 	%p10, %fd9, %fd9;
	@%p10 bra 	$L__BB4_16;
	mov.f64 	%fd41, 0d4000000000000000;
	add.rn.f64 	%fd116, %fd9, %fd41;
	bra.uni 	$L__BB4_18;
$L__BB4_16:
	setp.neu.f64 	%p11, %fd10, 0d7FF0000000000000;
	@%p11 bra 	$L__BB4_18;
	setp.lt.s32 	%p12, %r9, 0;
	setp.eq.s32 	%p13, %r11, 1062207488;
	setp.lt.s32 	%p14, %r30, 0;
	selp.b32 	%r38, 0, 2146435072, %p14;
	and.b32  	%r39, %r30, 2147483647;
	setp.ne.s32 	%p15, %r39, 1071644672;
	or.b32  	%r40, %r38, -2147483648;
	selp.b32 	%r41, %r40, %r38, %p15;
	selp.b32 	%r42, %r41, %r38, %p13;
	selp.b32 	%r43, %r42, %r38, %p12;
	mov.b32 	%r44, 0;
	mov.b64 	%fd116, {%r44, %r43};
$L__BB4_18:
	setp.eq.f64 	%p16, %fd9, 0d3FF0000000000000;
	selp.f64 	%fd42, 0d3FF0000000000000, %fd116, %p16;
	cvt.f64.f32 	%fd43, %f1;
	fma.rn.f64 	%fd44, %fd42, %fd43, 0d3FF0000000000000;
	mul.wide.s32 	%rd9, %r1, 4;
	add.s64 	%rd10, %rd4, %rd9;
	ld.global.f32 	%f2, [%rd10];
	cvt.f64.f32 	%fd45, %f2;
	mul.f64 	%fd46, %fd44, %fd45;
	cvt.rn.f32.f64 	%f3, %fd46;
	st.global.f32 	[%rd10], %f3;
	add.s64 	%rd11, %rd3, %rd9;
	ld.global.f32 	%f4, [%rd11];
	cvt.f64.f32 	%fd47, %f4;
	mul.f64 	%fd48, %fd44, %fd47;
	cvt.rn.f32.f64 	%f5, %fd48;
	st.global.f32 	[%rd11], %f5;
	add.s64 	%rd12, %rd2, %rd9;
	ld.global.f32 	%f6, [%rd12];
	cvt.f64.f32 	%fd49, %f6;
	mul.f64 	%fd50, %fd44, %fd49;
	cvt.rn.f32.f64 	%f7, %fd50;
	st.global.f32 	[%rd12], %f7;
	add.s64 	%rd13, %rd1, %rd9;
	ld.global.f32 	%f8, [%rd13];
	cvt.f64.f32 	%fd51, %f8;
	mul.f64 	%fd52, %fd44, %fd51;
	cvt.rn.f32.f64 	%f9, %fd52;
	st.global.f32 	[%rd13], %f9;
$L__BB4_19:
	setp.le.s32 	%p30, %r20, %r3;
	@%p30 bra 	$L__BB4_28;
	sub.s32 	%r77, %r20, %r3;
	cvt.rn.f64.s32 	%fd93, %r77;
	cvt.rn.f64.s32 	%fd94, %r20;
	div.rn.f64 	%fd17, %fd93, %fd94;
	{
	.reg .b32 %temp; 
	mov.b64 	{%temp, %r12}, %fd17;
	}
	mov.f64 	%fd95, 0d4000000000000000;
	{
	.reg .b32 %temp; 
	mov.b64 	{%temp, %r78}, %fd95;
	}
	and.b32  	%r14, %r78, 2146435072;
	setp.eq.s32 	%p45, %r14, 1062207488;
	abs.f64 	%fd18, %fd17;
	{ // callseq 5, 0
	.param .b64 param0;
	st.param.f64 	[param0], %fd18;
	.param .b64 retval0;
	call.uni (retval0), 
	__internal_accurate_pow, 
	(
	param0
	);
	ld.param.f64 	%fd96, [retval0];
	} // callseq 5
	setp.lt.s32 	%p46, %r12, 0;
	neg.f64 	%fd98, %fd96;
	selp.f64 	%fd99, %fd98, %fd96, %p45;
	selp.f64 	%fd118, %fd99, %fd96, %p46;
	setp.neu.f64 	%p47, %fd17, 0d0000000000000000;
	@%p47 bra 	$L__BB4_22;
	setp.eq.s32 	%p48, %r14, 1062207488;
	selp.b32 	%r79, %r12, 0, %p48;
	setp.lt.s32 	%p49, %r78, 0;
	or.b32  	%r80, %r79, 2146435072;
	selp.b32 	%r81, %r80, %r79, %p49;
	mov.b32 	%r82, 0;
	mov.b64 	%fd118, {%r82, %r81};
$L__BB4_22:
	add.f64 	%fd100, %fd17, 0d4000000000000000;
	{
	.reg .b32 %temp; 
	mov.b64 	{%temp, %r83}, %fd100;
	}
	and.b32  	%r84, %r83, 2146435072;
	setp.ne.s32 	%p50, %r84, 2146435072;
	@%p50 bra 	$L__BB4_27;
	setp.num.f64 	%p51, %fd17, %fd17;
	@%p51 bra 	$L__BB4_25;
	mov.f64 	%fd101, 0d4000000000000000;
	add.rn.f64 	%fd118, %fd17, %fd101;
	bra.uni 	$L__BB4_27;
$L__BB4_25:
	setp.neu.f64 	%p52, %fd18, 0d7FF0000000000000;
	@%p52 bra 	$L__BB4_27;
	setp.lt.s32 	%p53, %r12, 0;
	setp.eq.s32 	%p54, %r14, 1062207488;
	setp.lt.s32 	%p55, %r78, 0;
	selp.b32 	%r86, 0, 2146435072, %p55;
	and.b32  	%r87, %r78, 2147483647;
	setp.ne.s32 	%p56, %r87, 1071644672;
	or.b32  	%r88, %r86, -2147483648;
	selp.b32 	%r89, %r88, %r86, %p56;
	selp.b32 	%r90, %r89, %r86, %p54;
	selp.b32 	%r91, %r90, %r86, %p53;
	mov.b32 	%r92, 0;
	mov.b64 	%fd118, {%r92, %r91};
$L__BB4_27:
	setp.eq.f64 	%p57, %fd17, 0d3FF0000000000000;
	selp.f64 	%fd102, 0d3FF0000000000000, %fd118, %p57;
	cvt.f64.f32 	%fd103, %f1;
	fma.rn.f64 	%fd104, %fd102, %fd103, 0d3FF0000000000000;
	mul.wide.s32 	%rd24, %r1, 4;
	add.s64 	%rd25, %rd4, %rd24;
	ld.global.f32 	%f26, [%rd25];
	cvt.f64.f32 	%fd105, %f26;
	mul.f64 	%fd106, %fd104, %fd105;
	cvt.rn.f32.f64 	%f27, %fd106;
	st.global.f32 	[%rd25], %f27;
	add.s64 	%rd26, %rd3, %rd24;
	ld.global.f32 	%f28, [%rd26];
	cvt.f64.f32 	%fd107, %f28;
	mul.f64 	%fd108, %fd104, %fd107;
	cvt.rn.f32.f64 	%f29, %fd108;
	st.global.f32 	[%rd26], %f29;
	add.s64 	%rd27, %rd2, %rd24;
	ld.global.f32 	%f30, [%rd27];
	cvt.f64.f32 	%fd109, %f30;
	mul.f64 	%fd110, %fd104, %fd109;
	cvt.rn.f32.f64 	%f31, %fd110;
	st.global.f32 	[%rd27], %f31;
	add.s64 	%rd28, %rd1, %rd24;
	ld.global.f32 	%f32, [%rd28];
	cvt.f64.f32 	%fd111, %f32;
	mul.f64 	%fd112, %fd104, %fd111;
	cvt.rn.f32.f64 	%f33, %fd112;
	st.global.f32 	[%rd28], %f33;
	bra.uni 	$L__BB4_37;
$L__BB4_28:
	add.s32 	%r15, %r20, %r19;
	setp.lt.s32 	%p31, %r3, %r15;
	@%p31 bra 	$L__BB4_37;
	sub.s32 	%r61, %r3, %r15;
	cvt.rn.f64.s32 	%fd73, %r61;
	cvt.rn.f64.s32 	%fd74, %r20;
	div.rn.f64 	%fd25, %fd73, %fd74;
	{
	.reg .b32 %temp; 
	mov.b64 	{%temp, %r16}, %fd25;
	}
	mov.f64 	%fd75, 0d4000000000000000;
	{
	.reg .b32 %temp; 
	mov.b64 	{%temp, %r62}, %fd75;
	}
	and.b32  	%r18, %r62, 2146435072;
	setp.eq.s32 	%p32, %r18, 1062207488;
	abs.f64 	%fd26, %fd25;
	{ // callseq 4, 0
	.param .b64 param0;
	st.param.f64 	[param0], %fd26;
	.param .b64 retval0;
	call.uni (retval0), 
	__internal_accurate_pow, 
	(
	param0
	);
	ld.param.f64 	%fd76, [retval0];
	} // callseq 4
	setp.lt.s32 	%p33, %r16, 0;
	neg.f64 	%fd78, %fd76;
	selp.f64 	%fd79, %fd78, %fd76, %p32;
	selp.f64 	%fd120, %fd79, %fd76, %p33;
	setp.neu.f64 	%p34, %fd25, 0d0000000000000000;
	@%p34 bra 	$L__BB4_31;
	setp.eq.s32 	%p35, %r18, 1062207488;
	selp.b32 	%r63, %r16, 0, %p35;
	setp.lt.s32 	%p36, %r62, 0;
	or.b32  	%r64, %r63, 2146435072;
	selp.b32 	%r65, %r64, %r63, %p36;
	mov.b32 	%r66, 0;
	mov.b64 	%fd120, {%r66, %r65};
$L__BB4_31:
	add.f64 	%fd80, %fd25, 0d4000000000000000;
	{
	.reg .b32 %temp; 
	mov.b64 	{%temp, %r67}, %fd80;
	}
	and.b32  	%r68, %r67, 2146435072;
	setp.ne.s32 	%p37, %r68, 2146435072;
	@%p37 bra 	$L__BB4_36;
	setp.num.f64 	%p38, %fd25, %fd25;
	@%p38 bra 	$L__BB4_34;
	mov.f64 	%fd81, 0d4000000000000000;
	add.rn.f64 	%fd120, %fd25, %fd81;
	bra.uni 	$L__BB4_36;
$L__BB4_34:
	setp.neu.f64 	%p39, %fd26, 0d7FF0000000000000;
	@%p39 bra 	$L__BB4_36;
	setp.lt.s32 	%p40, %r16, 0;
	setp.eq.s32 	%p41, %r18, 1062207488;
	setp.lt.s32 	%p42, %r62, 0;
	selp.b32 	%r70, 0, 2146435072, %p42;
	and.b32  	%r71, %r62, 2147483647;
	setp.ne.s32 	%p43, %r71, 1071644672;
	or.b32  	%r72, %r70, -2147483648;
	selp.b32 	%r73, %r72, %r70, %p43;
	selp.b32 	%r74, %r73, %r70, %p41;
	selp.b32 	%r75, %r74, %r70, %p40;
	mov.b32 	%r76, 0;
	mov.b64 	%fd120, {%r76, %r75};
$L__BB4_36:
	setp.eq.f64 	%p44, %fd25, 0d3FF0000000000000;
	selp.f64 	%fd82, 0d3FF0000000000000, %fd120, %p44;
	cvt.f64.f32 	%fd83, %f1;
	fma.rn.f64 	%fd84, %fd82, %fd83, 0d3FF0000000000000;
	mul.wide.s32 	%rd19, %r1, 4;
	add.s64 	%rd20, %rd4, %rd19;
	ld.global.f32 	%f18, [%rd20];
	cvt.f64.f32 	%fd85, %f18;
	mul.f64 	%fd86, %fd84, %fd85;
	cvt.rn.f32.f64 	%f19, %fd86;
	st.global.f32 	[%rd20], %f19;
	add.s64 	%rd21, %rd3, %rd19;
	ld.global.f32 	%f20, [%rd21];
	cvt.f64.f32 	%fd87, %f20;
	mul.f64 	%fd88, %fd84, %fd87;
	cvt.rn.f32.f64 	%f21, %fd88;
	st.global.f32 	[%rd21], %f21;
	add.s64 	%rd22, %rd2, %rd19;
	ld.global.f32 	%f22, [%rd22];
	cvt.f64.f32 	%fd89, %f22;
	mul.f64 	%fd90, %fd84, %fd89;
	cvt.rn.f32.f64 	%f23, %fd90;
	st.global.f32 	[%rd22], %f23;
	add.s64 	%rd23, %rd1, %rd19;
	ld.global.f32 	%f24, [%rd23];
	cvt.f64.f32 	%fd91, %f24;
	mul.f64 	%fd92, %fd84, %fd91;
	cvt.rn.f32.f64 	%f25, %fd92;
	st.global.f32 	[%rd23], %f25;
$L__BB4_37:
	ret;

}
.func  (.param .b64 func_retval0) __internal_accurate_pow(
	.param .b64 __internal_accurate_pow_param_0
)
{
	.reg .pred 	%p<8>;
	.reg .b32 	%r<49>;
	.reg .b32 	%f<3>;
	.reg .b64 	%fd<109>;

	ld.param.f64 	%fd10, [__internal_accurate_pow_param_0];
	{
	.reg .b32 %temp; 
	mov.b64 	{%temp, %r46}, %fd10;
	}
	{
	.reg .b32 %temp; 
	mov.b64 	{%r45, %temp}, %fd10;
	}
	shr.u32 	%r47, %r46, 20;
	setp.gt.u32 	%p1, %r46, 1048575;
	@%p1 bra 	$L__BB5_2;
	mul.f64 	%fd11, %fd10, 0d4350000000000000;
	{
	.reg .b32 %temp; 
	mov.b64 	{%temp, %r46}, %fd11;
	}
	{
	.reg .b32 %temp; 
	mov.b64 	{%r45, %temp}, %fd11;
	}
	shr.u32 	%r16, %r46, 20;
	add.s32 	%r47, %r16, -54;
$L__BB5_2:
	add.s32 	%r48, %r47, -1023;
	and.b32  	%r17, %r46, -2146435073;
	or.b32  	%r18, %r17, 1072693248;
	mov.b64 	%fd107, {%r45, %r18};
	setp.lt.u32 	%p2, %r18, 1073127583;
	@%p2 bra 	$L__BB5_4;
	{
	.reg .b32 %temp; 
	mov.b64 	{%r19, %temp}, %fd107;
	}
	{
	.reg .b32 %temp; 
	mov.b64 	{%temp, %r20}, %fd107;
	}
	add.s32 	%r21, %r20, -1048576;
	mov.b64 	%fd107, {%r19, %r21};
	add.s32 	%r48, %r47, -1022;
$L__BB5_4:
	add.f64 	%fd12, %fd107, 0dBFF0000000000000;
	add.f64 	%fd13, %fd107, 0d3FF0000000000000;
	rcp.approx.ftz.f64 	%fd14, %fd13;
	neg.f64 	%fd15, %fd13;
	fma.rn.f64 	%fd16, %fd15, %fd14, 0d3FF0000000000000;
	fma.rn.f64 	%fd17, %fd16, %fd16, %fd16;
	fma.rn.f64 	%fd18, %fd17, %fd14, %fd14;
	mul.f64 	%fd19, %fd12, %fd18;
	fma.rn.f64 	%fd20, %fd12, %fd18, %fd19;
	mul.f64 	%fd21, %fd20, %fd20;
	fma.rn.f64 	%fd22, %fd21, 0d3EB0F5FF7D2CAFE2, 0d3ED0F5D241AD3B5A;
	fma.rn.f64 	%fd23, %fd22, %fd21, 0d3EF3B20A75488A3F;
	fma.rn.f64 	%fd24, %fd23, %fd21, 0d3F1745CDE4FAECD5;
	fma.rn.f64 	%fd25, %fd24, %fd21, 0d3F3C71C7258A578B;
	fma.rn.f64 	%fd26, %fd25, %fd21, 0d3F6249249242B910;
	fma.rn.f64 	%fd27, %fd26, %fd21, 0d3F89999999999DFB;
	sub.f64 	%fd28, %fd12, %fd20;
	add.f64 	%fd29, %fd28, %fd28;
	neg.f64 	%fd30, %fd20;
	fma.rn.f64 	%fd31, %fd30, %fd12, %fd29;
	mul.f64 	%fd32, %fd18, %fd31;
	fma.rn.f64 	%fd33, %fd21, %fd27, 0d3FB5555555555555;
	mov.f64 	%fd34, 0d3FB5555555555555;
	sub.f64 	%fd35, %fd34, %fd33;
	fma.rn.f64 	%fd36, %fd21, %fd27, %fd35;
	add.f64 	%fd37, %fd36, 0dBC46A4CB00B9E7B0;
	add.f64 	%fd38, %fd33, %fd37;
	sub.f64 	%fd39, %fd33, %fd38;
	add.f64 	%fd40, %fd37, %fd39;
	mul.rn.f64 	%fd41, %fd20, %fd20;
	neg.f64 	%fd42, %fd41;
	fma.rn.f64 	%fd43, %fd20, %fd20, %fd42;
	{
	.reg .b32 %temp; 
	mov.b64 	{%r22, %temp}, %fd32;
	}
	{
	.reg .b32 %temp; 
	mov.b64 	{%temp, %r23}, %fd32;
	}
	add.s32 	%r24, %r23, 1048576;
	mov.b64 	%fd44, {%r22, %r24};
	fma.rn.f64 	%fd45, %fd20, %fd44, %fd43;
	mul.rn.f64 	%fd46, %fd41, %fd20;
	neg.f64 	%fd47, %fd46;
	fma.rn.f64 	%fd48, %fd41, %fd20, %fd47;
	fma.rn.f64 	%fd49, %fd41, %fd32, %fd48;
	fma.rn.f64 	%fd50, %fd45, %fd20, %fd49;
	mul.rn.f64 	%fd51, %fd38, %fd46;
	neg.f64 	%fd52, %fd51;
	fma.rn.f64 	%fd53, %fd38, %fd46, %fd52;
	fma.rn.f64 	%fd54, %fd38, %fd50, %fd53;
	fma.rn.f64 	%fd55, %fd40, %fd46, %fd54;
	add.f64 	%fd56, %fd51, %fd55;
	sub.f64 	%fd57, %fd51, %fd56;
	add.f64 	%fd58, %fd55, %fd57;
	add.f64 	%fd59, %fd20, %fd56;
	sub.f64 	%fd60, %fd20, %fd59;
	add.f64 	%fd61, %fd56, %fd60;
	add.f64 	%fd62, %fd58, %fd61;
	add.f64 	%fd63, %fd32, %fd62;
	add.f64 	%fd64, %fd59, %fd63;
	sub.f64 	%fd65, %fd59, %fd64;
	add.f64 	%fd66, %fd63, %fd65;
	xor.b32  	%r25, %r48, -2147483648;
	mov.b32 	%r26, 1127219200;
	mov.b64 	%fd67, {%r25, %r26};
	mov.b32 	%r27, -2147483648;
	mov.b64 	%fd68, {%r27, %r26};
	sub.f64 	%fd69, %fd67, %fd68;
	fma.rn.f64 	%fd70, %fd69, 0d3FE62E42FEFA39EF, %fd64;
	fma.rn.f64 	%fd71, %fd69, 0dBFE62E42FEFA39EF, %fd70;
	sub.f64 	%fd72, %fd71, %fd64;
	sub.f64 	%fd73, %fd66, %fd72;
	fma.rn.f64 	%fd74, %fd69, 0d3C7ABC9E3B39803F, %fd73;
	add.f64 	%fd75, %fd70, %fd74;
	sub.f64 	%fd76, %fd70, %fd75;
	add.f64 	%fd77, %fd74, %fd76;
	mov.f64 	%fd78, 0d4000000000000000;
	{
	.reg .b32 %temp; 
	mov.b64 	{%temp, %r28}, %fd78;
	}
	{
	.reg .b32 %temp; 
	mov.b64 	{%r29, %temp}, %fd78;
	}
	shl.b32 	%r30, %r28, 1;
	setp.gt.u32 	%p3, %r30, -33554433;
	and.b32  	%r31, %r28, -15728641;
	selp.b32 	%r32, %r31, %r28, %p3;
	mov.b64 	%fd79, {%r29, %r32};
	mul.rn.f64 	%fd80, %fd75, %fd79;
	neg.f64 	%fd81, %fd80;
	fma.rn.f64 	%fd82, %fd75, %fd79, %fd81;
	fma.rn.f64 	%fd83, %fd77, %fd79, %fd82;
	add.f64 	%fd4, %fd80, %fd83;
	sub.f64 	%fd84, %fd80, %fd4;
	add.f64 	%fd5, %fd83, %fd84;
	fma.rn.f64 	%fd85, %fd4, 0d3FF71547652B82FE, 0d4338000000000000;
	{
	.reg .b32 %temp; 
	mov.b64 	{%r13, %temp}, %fd85;
	}
	mov.f64 	%fd86, 0dC338000000000000;
	add.rn.f64 	%fd87, %fd85, %fd86;
	fma.rn.f64 	%fd88, %fd87, 0dBFE62E42FEFA39EF, %fd4;
	fma.rn.f64 	%fd89, %fd87, 0dBC7ABC9E3B39803F, %fd88;
	fma.rn.f64 	%fd90, %fd89, 0d3E5ADE1569CE2BDF, 0d3E928AF3FCA213EA;
	fma.rn.f64 	%fd91, %fd90, %fd89, 0d3EC71DEE62401315;
	fma.rn.f64 	%fd92, %fd91, %fd89, 0d3EFA01997C89EB71;
	fma.rn.f64 	%fd93, %fd92, %fd89, 0d3F2A01A014761F65;
	fma.rn.f64 	%fd94, %fd93, %fd89, 0d3F56C16C1852B7AF;
	fma.rn.f64 	%fd95, %fd94, %fd89, 0d3F81111111122322;
	fma.rn.f64 	%fd96, %fd95, %fd89, 0d3FA55555555502A1;
	fma.rn.f64 	%fd97, %fd96, %fd89, 0d3FC5555555555511;
	fma.rn.f64 	%fd98, %fd97, %fd89, 0d3FE000000000000B;
	fma.rn.f64 	%fd99, %fd98, %fd89, 0d3FF0000000000000;
	fma.rn.f64 	%fd100, %fd99, %fd89, 0d3FF0000000000000;
	{
	.reg .b32 %temp; 
	mov.b64 	{%r14, %temp}, %fd100;
	}
	{
	.reg .b32 %temp; 
	mov.b64 	{%temp, %r15}, %fd100;
	}
	shl.b32 	%r33, %r13, 20;
	add.s32 	%r34, %r33, %r15;
	mov.b64 	%fd108, {%r14, %r34};
	{
	.reg .b32 %temp; 
	mov.b64 	{%temp, %r35}, %fd4;
	}
	mov.b32 	%f2, %r35;
	abs.f32 	%f1, %f2;
	setp.lt.f32 	%p4, %f1, 0f4086232B;
	@%p4 bra 	$L__BB5_7;
	setp.lt.f64 	%p5, %fd4, 0d0000000000000000;
	add.f64 	%fd101, %fd4, 0d7FF0000000000000;
	selp.f64 	%fd108, 0d0000000000000000, %fd101, %p5;
	setp.geu.f32 	%p6, %f1, 0f40874800;
	@%p6 bra 	$L__BB5_7;
	shr.u32 	%r36, %r13, 31;
	add.s32 	%r37, %r13, %r36;
	shr.s32 	%r38, %r37, 1;
	shl.b32 	%r39, %r38, 20;
	add.s32 	%r40, %r15, %r39;
	mov.b64 	%fd102, {%r14, %r40};
	sub.s32 	%r41, %r13, %r38;
	shl.b32 	%r42, %r41, 20;
	add.s32 	%r43, %r42, 1072693248;
	mov.b32 	%r44, 0;
	mov.b64 	%fd103, {%r44, %r43};
	mul.f64 	%fd108, %fd103, %fd102;
$L__BB5_7:
	abs.f64 	%fd104, %fd108;
	setp.eq.f64 	%p7, %fd104, 0d7FF0000000000000;
	fma.rn.f64 	%fd105, %fd108, %fd5, %fd108;
	selp.f64 	%fd106, %fd108, %fd105, %p7;
	st.param.f64 	[func_retval0], %fd106;
	ret;

}


// ===== COMPILED SASS (sm_100) =====

	.target	sm_100

	.elftype	@"ET_EXEC"


//--------------------- .note.nv.tkinfo           --------------------------
	.section	.note.nv.tkinfo,"",@"SHT_NOTE"
	.sectionflags	@"SHF_NOTE_NV_TKINFO"
	.tkinfo
        /*0018*/ 	.word	0x00000002
        /*0030*/ 	.string	""
        /*0030*/ 	.string	"ptxas"
        /*0030*/ 	.string	"Cuda compilation tools, release 13.0, V13.0.88"
        /*0030*/ 	.string	"Build cuda_13.0.r13.0/compiler.36424714_0"
        /*0030*/ 	.string	"-arch sm_100 -m 64 "



//--------------------- .note.nv.cuinfo           --------------------------
	.section	.note.nv.cuinfo,"",@"SHT_NOTE"
	.sectionflags	@"SHF_NOTE_NV_CUINFO"
        /*0018*/ 	.short	0x0002
        /*001a*/ 	.short	0x0064
        /*001c*/ 	.short	0x0082
	.zero		2


//--------------------- .nv.info                  --------------------------
	.section	.nv.info,"",@"SHT_CUDA_INFO"
	.align	4


	//----- nvinfo : EIATTR_REGCOUNT
	.align		4
        /*0000*/ 	.byte	0x04, 0x2f
        /*0002*/ 	.short	(.L_3 - .L_2)
	.align		4
.L_2:
        /*0004*/ 	.word	index@(_Z10add_sourcefffiiiifffiiiiPfS_)
        /*0008*/ 	.word	0x0000001a


	//----- nvinfo : EIATTR_FRAME_SIZE
	.align		4
.L_3:
        /*000c*/ 	.byte	0x04, 0x11
        /*000e*/ 	.short	(.L_5 - .L_4)
	.align		4
.L_4:
        /*0010*/ 	.word	index@($__internal_6_$__cuda_sm20_rcp_rn_f32_slowpath)
        /*0014*/ 	.word	0x00000000


	//----- nvinfo : EIATTR_FRAME_SIZE
	.align		4
.L_5:
        /*0018*/ 	.byte	0x04, 0x11
        /*001a*/ 	.short	(.L_7 - .L_6)
	.align		4
.L_6:
        /*001c*/ 	.word	index@($__internal_5_$__cuda_sm20_div_rn_f64_full)
        /*0020*/ 	.word	0x00000000


	//----- nvinfo : EIATTR_FRAME_SIZE
	.align		4
.L_7:
        /*0024*/ 	.byte	0x04, 0x11
        /*0026*/ 	.short	(.L_9 - .L_8)
	.align		4
.L_8:
        /*0028*/ 	.word	index@(_Z10add_sourcefffiiiifffiiiiPfS_)
        /*002c*/ 	.word	0x00000000


	//----- nvinfo : EIATTR_REGCOUNT
	.align		4
.L_9:
        /*0030*/ 	.byte	0x04, 0x2f
        /*0032*/ 	.short	(.L_11 - .L_10)
	.align		4
.L_10:
        /*0034*/ 	.word	index@(_Z6VTI_FDiiiifffPfS_S_S_S_S_iS_S_)
        /*0038*/ 	.word	0x00000020


	//----- nvinfo : EIATTR_FRAME_SIZE
	.align		4
.L_11:
        /*003c*/ 	.byte	0x04, 0x11
        /*003e*/ 	.short	(.L_13 - .L_12)
	.align		4
.L_12:
        /*0040*/ 	.word	index@($__internal_4_$__cuda_sm3x_div_rn_noftz_f32_slowpath)
        /*0044*/ 	.word	0x00000000


	//----- nvinfo : EIATTR_FRAME_SIZE
	.align		4
.L_13:
        /*0048*/ 	.byte	0x04, 0x11
        /*004a*/ 	.short	(.L_15 - .L_14)
	.align		4
.L_14:
        /*004c*/ 	.word	index@(_Z6VTI_FDiiiifffPfS_S_S_S_S_iS_S_)
        /*0050*/ 	.word	0x00000000


	//----- nvinfo : EIATTR_REGCOUNT
	.align		4
.L_15:
        /*0054*/ 	.byte	0x04, 0x2f
        /*0056*/ 	.short	(.L_17 - .L_16)
	.align		4
.L_16:
        /*0058*/ 	.word	index@(_Z11shot_recordiiiiiiiPfS_)
        /*005c*/ 	.word	0x0000000a


	//----- nvinfo : EIATTR_FRAME_SIZE
	.align		4
.L_17:
        /*0060*/ 	.byte	0x04, 0x11
        /*0062*/ 	.short	(.L_19 - .L_18)
	.align		4
.L_18:
        /*0064*/ 	.word	index@(_Z11shot_recordiiiiiiiPfS_)
        /*0068*/ 	.word	0x00000000


	//----- nvinfo : EIATTR_REGCOUNT
	.align		4
.L_19:
        /*006c*/ 	.byte	0x04, 0x2f
        /*006e*/ 	.short	(.L_21 - .L_20)
	.align		4
.L_20:
        /*0070*/ 	.word	index@(_Z15mute_directwaveiiffffiiiiPfS_S_i)
        /*0074*/ 	.word	0x0000001e


	//----- nvinfo : EIATTR_FRAME_SIZE
	.align		4
.L_21:
        /*0078*/ 	.byte	0x04, 0x11
        /*007a*/ 	.short	(.L_23 - .L_22)
	.align		4
.L_22:
        /*007c*/ 	.word	index@($_Z15mute_directwaveiiffffiiiiPfS_S_i$__internal_accurate_pow)
        /*0080*/ 	.word	0x00000000


	//----- nvinfo : EIATTR_FRAME_SIZE
	.align		4
.L_23:
        /*0084*/ 	.byte	0x04, 0x11
        /*0086*/ 	.short	(.L_25 - .L_24)
	.align		4
.L_24:
        /*0088*/ 	.word	index@($__internal_3_$__cuda_sm3x_div_rn_noftz_f32_slowpath)
        /*008c*/ 	.word	0x00000000


	//----- nvinfo : EIATTR_FRAME_SIZE
	.align		4
.L_25:
        /*0090*/ 	.byte	0x04, 0x11
        /*0092*/ 	.short	(.L_27 - .L_26)
	.align		4
.L_26:
        /*0094*/ 	.word	index@($__internal_2_$__cuda_sm20_sqrt_rn_f32_slowpath)
        /*0098*/ 	.word	0x00000000


	//----- nvinfo : EIATTR_FRAME_SIZE
	.align		4
.L_27:
        /*009c*/ 	.byte	0x04, 0x11
        /*009e*/ 	.short	(.L_29 - .L_28)
	.align		4
.L_28:
        /*00a0*/ 	.word	index@($__internal_1_$__cuda_sm20_div_rn_f64_full)
        /*00a4*/ 	.word	0x00000000


	//----- nvinfo : EIATTR_FRAME_SIZE
	.align		4
.L_29:
        /*00a8*/ 	.byte	0x04, 0x11
        /*00aa*/ 	.short	(.L_31 - .L_30)
	.align		4
.L_30:
        /*00ac*/ 	.word	index@(_Z15mute_directwaveiiffffiiiiPfS_S_i)
        /*00b0*/ 	.word	0x00000000


	//----- nvinfo : EIATTR_REGCOUNT
	.align		4
.L_31:
        /*00b4*/ 	.byte	0x04, 0x2f
        /*00b6*/ 	.short	(.L_33 - .L_32)
	.align		4
.L_32:
        /*00b8*/ 	.word	index@(_Z11absorb_bndrPfS_S_S_iiiif)
        /*00bc*/ 	.word	0x0000001e


	//----- nvinfo : EIATTR_FRAME_SIZE
	.align		4
.L_33:
        /*00c0*/ 	.byte	0x04, 0x11
        /*00c2*/ 	.short	(.L_35 - .L_34)
	.align		4
.L_34:
        /*00c4*/ 	.word	index@($_Z11absorb_bndrPfS_S_S_iiiif$__internal_accurate_pow)
        /*00c8*/ 	.word	0x00000000


	//----- nvinfo : EIATTR_FRAME_SIZE
	.align		4
.L_35:
        /*00cc*/ 	.byte	0x04, 0x11
        /*00ce*/ 	.short	(.L_37 - .L_36)
	.align		4
.L_36:
        /*00d0*/ 	.word	index@($__internal_0_$__cuda_sm20_div_rn_f64_full)
        /*00d4*/ 	.word	0x00000000


	//----- nvinfo : EIATTR_FRAME_SIZE
	.align		4
.L_37:
        /*00d8*/ 	.byte	0x04, 0x11
        /*00da*/ 	.short	(.L_39 - .L_38)
	.align		4
.L_38:
        /*00dc*/ 	.word	index@(_Z11absorb_bndrPfS_S_S_iiiif)
        /*00e0*/ 	.word	0x00000000


	//----- nvinfo : EIATTR_MIN_STACK_SIZE
	.align		4
.L_39:
        /*00e4*/ 	.byte	0x04, 0x12
        /*00e6*/ 	.short	(.L_41 - .L_40)
	.align		4
.L_40:
        /*00e8*/ 	.word	index@(_Z11absorb_bndrPfS_S_S_iiiif)
        /*00ec*/ 	.word	0x00000000


	//----- nvinfo : EIATTR_MIN_STACK_SIZE
	.align		4
.L_41:
        /*00f0*/ 	.byte	0x04, 0x12
        /*00f2*/ 	.short	(.L_43 - .L_42)
	.align		4
.L_42:
        /*00f4*/ 	.word	index@(_Z15mute_directwaveiiffffiiiiPfS_S_i)
        /*00f8*/ 	.word	0x00000000


	//----- nvinfo : EIATTR_MIN_STACK_SIZE
	.align		4
.L_43:
        /*00fc*/ 	.byte	0x04, 0x12
        /*00fe*/ 	.short	(.L_45 - .L_44)
	.align		4
.L_44:
        /*0100*/ 	.word	index@(_Z11shot_recordiiiiiiiPfS_)
        /*0104*/ 	.word	0x00000000


	//----- nvinfo : EIATTR_MIN_STACK_SIZE
	.align		4
.L_45:
        /*0108*/ 	.byte	0x04, 0x12
        /*010a*/ 	.short	(.L_47 - .L_46)
	.align		4
.L_46:
        /*010c*/ 	.word	index@(_Z6VTI_FDiiiifffPfS_S_S_S_S_iS_S_)
        /*0110*/ 	.word	0x00000000


	//----- nvinfo : EIATTR_MIN_STACK_SIZE
	.align		4
.L_47:
        /*0114*/ 	.byte	0x04, 0x12
        /*0116*/ 	.short	(.L_49 - .L_48)
	.align		4
.L_48:
        /*0118*/ 	.word	index@(_Z10add_sourcefffiiiifffiiiiPfS_)
        /*011c*/ 	.word	0x00000000
.L_49:


//--------------------- .nv.compat                --------------------------
	.section	.nv.compat,"",@"SHT_CUDA_COMPAT_INFO"
	.align	4
        /*0000*/ 	.byte	0x02, 0x09, 0x00, 0x00, 0x02, 0x02, 0x01, 0x00, 0x02, 0x05, 0x05, 0x00, 0x03, 0x07, 0x01, 0x01
        /*0010*/ 	.byte	0x02, 0x03, 0x00, 0x00, 0x02, 0x06, 0x01, 0x00, 0x04, 0x0b, 0x08, 0x00, 0x01, 0x00, 0x00, 0x00
        /*0020*/ 	.byte	0x00, 0x00, 0x00, 0x00


//--------------------- .nv.info._Z11absorb_bndrPfS_S_S_iiiif --------------------------
	.section	.nv.info._Z11absorb_bndrPfS_S_S_iiiif,"",@"SHT_CUDA_INFO"
	.sectionflags	@""
	.align	4


	//----- nvinfo : EIATTR_CUDA_API_VERSION
	.align		4
        /*0000*/ 	.byte	0x04, 0x37
        /*0002*/ 	.short	(.L_51 - .L_50)
.L_50:
        /*0004*/ 	.word	0x00000082


	//----- nvinfo : EIATTR_KPARAM_INFO
	.align		4
.L_51:
        /*0008*/ 	.byte	0x04, 0x17
        /*000a*/ 	.short	(.L_53 - .L_52)
.L_52:
        /*000c*/ 	.word	0x00000000
        /*0010*/ 	.short	0x0008
        /*0012*/ 	.short	0x0030
        /*0014*/ 	.byte	0x00, 0xf0, 0x11, 0x00


	//----- nvinfo : EIATTR_KPARAM_INFO
	.align		4
.L_53:
        /*0018*/ 	.byte	0x04, 0x17
        /*001a*/ 	.short	(.L_55 - .L_54)
.L_54:
        /*001c*/ 	.word	0x00000000
        /*0020*/ 	.short	0x0007
        /*0022*/ 	.short	0x002c
        /*0024*/ 	.byte	0x00, 0xf0, 0x11, 0x00


	//----- nvinfo : EIATTR_KPARAM_INFO
	.align		4
.L_55:
        /*0028*/ 	.byte	0x04, 0x17
        /*002a*/ 	.short	(.L_57 - .L_56)
.L_56:
        /*002c*/ 	.word	0x00000000
        /*0030*/ 	.short	0x0006
        /*0032*/ 	.short	0x0028
        /*0034*/ 	.byte	0x00, 0xf0, 0x11, 0x00


	//----- nvinfo : EIATTR_KPARAM_INFO
	.align		4
.L_57:
        /*0038*/ 	.byte	0x04, 0x17
        /*003a*/ 	.short	(.L_59 - .L_58)
.L_58:
        /*003c*/ 	.word	0x00000000
        /*0040*/ 	.short	0x0005
        /*0042*/ 	.short	0x0024
        /*0044*/ 	.byte	0x00, 0xf0, 0x11, 0x00


	//----- nvinfo : EIATTR_KPARAM_INFO
	.align		4
.L_59:
        /*0048*/ 	.byte	0x04, 0x17
        /*004a*/ 	.short	(.L_61 - .L_60)
.L_60:
        /*004c*/ 	.word	0x00000000
        /*0050*/ 	.short	0x0004
        /*0052*/ 	.short	0x0020
        /*0054*/ 	.byte	0x00, 0xf0, 0x11, 0x00


	//----- nvinfo : EIATTR_KPARAM_INFO
	.align		4
.L_61:
        /*0058*/ 	.byte	0x04, 0x17
        /*005a*/ 	.short	(.L_63 - .L_62)
.L_62:
        /*005c*/ 	.word	0x00000000
        /*0060*/ 	.short	0x0003
        /*0062*/ 	.short	0x0018
        /*0064*/ 	.byte	0x00, 0xf5, 0x21, 0x00


	//----- nvinfo : EIATTR_KPARAM_INFO
	.align		4
.L_63:
        /*0068*/ 	.byte	0x04, 0x17
        /*006a*/ 	.short	(.L_65 - .L_64)
.L_64:
        /*006c*/ 	.word	0x00000000
        /*0070*/ 	.short	0x0002
        /*0072*/ 	.short	0x0010
        /*0074*/ 	.byte	0x00, 0xf5, 0x21, 0x00


	//----- nvinfo : EIATTR_KPARAM_INFO
	.align		4
.L_65:
        /*0078*/ 	.byte	0x04, 0x17
        /*007a*/ 	.short	(.L_67 - .L_66)
.L_66:
        /*007c*/ 	.word	0x00000000
        /*0080*/ 	.short	0x0001
        /*0082*/ 	.short	0x0008
        /*0084*/ 	.byte	0x00, 0xf5, 0x21, 0x00


	//----- nvinfo : EIATTR_KPARAM_INFO
	.align		4
.L_67:
        /*0088*/ 	.byte	0x04, 0x17
        /*008a*/ 	.short	(.L_69 - .L_68)
.L_68:
        /*008c*/ 	.word	0x00000000
        /*0090*/ 	.short	0x0000
        /*0092*/ 	.short	0x0000
        /*0094*/ 	.byte	0x00, 0xf5, 0x21, 0x00


	//----- nvinfo : EIATTR_SPARSE_MMA_MASK
	.align		4
.L_69:
        /*0098*/ 	.byte	0x03, 0x50
        /*009a*/ 	.short	0x0000


	//----- nvinfo : EIATTR_MAXREG_COUNT
	.align		4
        /*009c*/ 	.byte	0x03, 0x1b
        /*009e*/ 	.short	0x00ff


	//----- nvinfo : EIATTR_MERCURY_ISA_VERSION
	.align		4
        /*00a0*/ 	.byte	0x03, 0x5f
        /*00a2*/ 	.short	0x0101


	//----- nvinfo : EIATTR_VRC_CTA_INIT_COUNT
	.align		4
        /*00a4*/ 	.byte	0x02, 0x4a
	.zero		1
	.zero		1


	//----- nvinfo : EIATTR_EXIT_INSTR_OFFSETS
	.align		4
        /*00a8*/ 	.byte	0x04, 0x1c
        /*00aa*/ 	.short	(.L_71 - .L_70)


	//   ....[0]....
.L_70:
        /*00ac*/ 	.word	0x00000220


	//   ....[1]....
        /*00b0*/ 	.word	0x000011e0


	//   ....[2]....
        /*00b4*/ 	.word	0x00001220


	//   ....[3]....
        /*00b8*/ 	.word	0x00001710


	//----- nvinfo : EIATTR_CRS_STACK_SIZE
	.align		4
.L_71:
        /*00bc*/ 	.byte	0x04, 0x1e
        /*00be*/ 	.short	(.L_73 - .L_72)
.L_72:
        /*00c0*/ 	.word	0x00000000


	//----- nvinfo : EIATTR_CBANK_PARAM_SIZE
	.align		4
.L_73:
        /*00c4*/ 	.byte	0x03, 0x19
        /*00c6*/ 	.short	0x0034


	//----- nvinfo : EIATTR_PARAM_CBANK
	.align		4
        /*00c8*/ 	.byte	0x04, 0x0a
        /*00ca*/ 	.short	(.L_75 - .L_74)
	.align		4
.L_74:
        /*00cc*/ 	.word	index@(.nv.constant0._Z11absorb_bndrPfS_S_S_iiiif)
        /*00d0*/ 	.short	0x0380
        /*00d2*/ 	.short	0x0034


	//----- nvinfo : EIATTR_SW_WAR
	.align		4
.L_75:
        /*00d4*/ 	.byte	0x04, 0x36
        /*00d6*/ 	.short	(.L_77 - .L_76)
.L_76:
        /*00d8*/ 	.word	0x00000008
.L_77:


//--------------------- .nv.info._Z15mute_directwaveiiffffiiiiPfS_S_i --------------------------
	.section	.nv.info._Z15mute_directwaveiiffffiiiiPfS_S_i,"",@"SHT_CUDA_INFO"
	.sectionflags	@""
	.align	4


	//----- nvinfo : EIATTR_CUDA_API_VERSION
	.align		4
        /*0000*/ 	.byte	0x04, 0x37
        /*0002*/ 	.short	(.L_79 - .L_78)
.L_78:
        /*0004*/ 	.word	0x00000082


	//----- nvinfo : EIATTR_KPARAM_INFO
	.align		4
.L_79:
        /*0008*/ 	.byte	0x04, 0x17
        /*000a*/ 	.short	(.L_81 - .L_80)
.L_80:
        /*000c*/ 	.word	0x00000000
        /*0010*/ 	.short	0x000d
        /*0012*/ 	.short	0x0040
        /*0014*/ 	.byte	0x00, 0xf0, 0x11, 0x00


	//----- nvinfo : EIATTR_KPARAM_INFO
	.align		4
.L_81:
        /*0018*/ 	.byte	0x04, 0x17
        /*001a*/ 	.short	(.L_83 - .L_82)
.L_82:
        /*001c*/ 	.word	0x00000000
        /*0020*/ 	.short	0x000c
        /*0022*/ 	.short	0x0038
        /*0024*/ 	.byte	0x00, 0xf5, 0x21, 0x00


	//----- nvinfo : EIATTR_KPARAM_INFO
	.align		4
.L_83:
        /*0028*/ 	.byte	0x04, 0x17
        /*002a*/ 	.short	(.L_85 - .L_84)
.L_84:
        /*002c*/ 	.word	0x00000000
        /*0030*/ 	.short	0x000b
        /*0032*/ 	.short	0x0030
        /*0034*/ 	.byte	0x00, 0xf5, 0x21, 0x00


	//----- nvinfo : EIATTR_KPARAM_INFO
	.align		4
.L_85:
        /*0038*/ 	.byte	0x04, 0x17
        /*003a*/ 	.short	(.L_87 - .L_86)
.L_86:
        /*003c*/ 	.word	0x00000000
        /*0040*/ 	.short	0x000a
        /*0042*/ 	.short	0x0028
        /*0044*/ 	.byte	0x00, 0xf5, 0x21, 0x00


	//----- nvinfo : EIATTR_KPARAM_INFO
	.align		4
.L_87:
        /*0048*/ 	.byte	0x04, 0x17
        /*004a*/ 	.short	(.L_89 - .L_88)
.L_88:
        /*004c*/ 	.word	0x00000000
        /*0050*/ 	.short	0x0009
        /*0052*/ 	.short	0x0024
        /*0054*/ 	.byte	0x00, 0xf0, 0x11, 0x00


	//----- nvinfo : EIATTR_KPARAM_INFO
	.align		4
.L_89:
        /*0058*/ 	.byte	0x04, 0x17
        /*005a*/ 	.short	(.L_91 - .L_90)
.L_90:
        /*005c*/ 	.word	0x00000000
        /*0060*/ 	.short	0x0008
        /*0062*/ 	.short	0x0020
        /*0064*/ 	.byte	0x00, 0xf0, 0x11, 0x00


	//----- nvinfo : EIATTR_KPARAM_INFO
	.align		4
.L_91:
        /*0068*/ 	.byte	0x04, 0x17
        /*006a*/ 	.short	(.L_93 - .L_92)
.L_92:
        /*006c*/ 	.word	0x00000000
        /*0070*/ 	.short	0x0007
        /*0072*/ 	.short	0x001c
        /*0074*/ 	.byte	0x00, 0xf0, 0x11, 0x00


	//----- nvinfo : EIATTR_KPARAM_INFO
	.align		4
.L_93:
        /*0078*/ 	.byte	0x04, 0x17
        /*007a*/ 	.short	(.L_95 - .L_94)
.L_94:
        /*007c*/ 	.word	0x00000000
        /*0080*/ 	.short	0x0006
        /*0082*/ 	.short	0x0018
        /*0084*/ 	.byte	0x00, 0xf0, 0x11, 0x00


	//----- nvinfo : EIATTR_KPARAM_INFO
	.align		4
.L_95:
        /*0088*/ 	.byte	0x04, 0x17
        /*008a*/ 	.short	(.L_97 - .L_96)
.L_96:
        /*008c*/ 	.word	0x00000000
        /*0090*/ 	.short	0x0005
        /*0092*/ 	.short	0x0014
        /*0094*/ 	.byte	0x00, 0xf0, 0x11, 0x00


	//----- nvinfo : EIATTR_KPARAM_INFO
	.align		4
.L_97:
        /*0098*/ 	.byte	0x04, 0x17
        /*009a*/ 	.short	(.L_99 - .L_98)
.L_98:
        /*009c*/ 	.word	0x00000000
        /*00a0*/ 	.short	0x0004
        /*00a2*/ 	.short	0x0010
        /*00a4*/ 	.byte	0x00, 0xf0, 0x11, 0x00


	//----- nvinfo : EIATTR_KPARAM_INFO
	.align		4
.L_99:
        /*00a8*/ 	.byte	0x04, 0x17
        /*00aa*/ 	.short	(.L_101 - .L_100)
.L_100:
        /*00ac*/ 	.word	0x00000000
        /*00b0*/ 	.short	0x0003
        /*00b2*/ 	.short	0x000c
        /*00b4*/ 	.byte	0x00, 0xf0, 0x11, 0x00


	//----- nvinfo : EIATTR_KPARAM_INFO
	.align		4
.L_101:
        /*00b8*/ 	.byte	0x04, 0x17
        /*00ba*/ 	.short	(.L_103 - .L_102)
.L_102:
        /*00bc*/ 	.word	0x00000000
        /*00c0*/ 	.short	0x0002
        /*00c2*/ 	.short	0x0008
        /*00c4*/ 	.byte	0x00, 0xf0, 0x11, 0x00


	//----- nvinfo : EIATTR_KPARAM_INFO
	.align		4
.L_103:
        /*00c8*/ 	.byte	0x04, 0x17
        /*00ca*/ 	.short	(.L_105 - .L_104)
.L_104:
        /*00cc*/ 	.word	0x00000000
        /*00d0*/ 	.short	0x0001
        /*00d2*/ 	.short	0x0004
        /*00d4*/ 	.byte	0x00, 0xf0, 0x11, 0x00


	//----- nvinfo : EIATTR_KPARAM_INFO
	.align		4
.L_105:
        /*00d8*/ 	.byte	0x04, 0x17
        /*00da*/ 	.short	(.L_107 - .L_106)
.L_106:
        /*00dc*/ 	.word	0x00000000
        /*00e0*/ 	.short	0x0000
        /*00e2*/ 	.short	0x0000
        /*00e4*/ 	.byte	0x00, 0xf0, 0x11, 0x00


	//----- nvinfo : EIATTR_SPARSE_MMA_MASK
	.align		4
.L_107:
        /*00e8*/ 	.byte	0x03, 0x50
        /*00ea*/ 	.short	0x0000


	//----- nvinfo : EIATTR_MAXREG_COUNT
	.align		4
        /*00ec*/ 	.byte	0x03, 0x1b
        /*00ee*/ 	.short	0x00ff


	//----- nvinfo : EIATTR_MERCURY_ISA_VERSION
	.align		4
        /*00f0*/ 	.byte	0x03, 0x5f
        /*00f2*/ 	.short	0x0101


	//----- nvinfo : EIATTR_VRC_CTA_INIT_COUNT
	.align		4
        /*00f4*/ 	.byte	0x02, 0x4a
	.zero		1
	.zero		1


	//----- nvinfo : EIATTR_EXIT_INSTR_OFFSETS
	.align		4
        /*00f8*/ 	.byte	0x04, 0x1c
        /*00fa*/ 	.short	(.L_109 - .L_108)


	//   ....[0]....
.L_108:
        /*00fc*/ 	.word	0x00000080


	//   ....[1]....
        /*0100*/ 	.word	0x00000d70


	//   ....[2]....
        /*0104*/ 	.word	0x00000db0


	//----- nvinfo : EIATTR_CRS_STACK_SIZE
	.align		4
.L_109:
        /*0108*/ 	.byte	0x04, 0x1e
        /*010a*/ 	.short	(.L_111 - .L_110)
.L_110:
        /*010c*/ 	.word	0x00000000


	//----- nvinfo : EIATTR_CBANK_PARAM_SIZE
	.align		4
.L_111:
        /*0110*/ 	.byte	0x03, 0x19
        /*0112*/ 	.short	0x0044


	//----- nvinfo : EIATTR_PARAM_CBANK
	.align		4
        /*0114*/ 	.byte	0x04, 0x0a
        /*0116*/ 	.short	(.L_113 - .L_112)
	.align		4
.L_112:
        /*0118*/ 	.word	index@(.nv.constant0._Z15mute_directwaveiiffffiiiiPfS_S_i)
        /*011c*/ 	.short	0x0380
        /*011e*/ 	.short	0x0044


	//----- nvinfo : EIATTR_SW_WAR
	.align		4
.L_113:
        /*0120*/ 	.byte	0x04, 0x36
        /*0122*/ 	.short	(.L_115 - .L_114)
.L_114:
        /*0124*/ 	.word	0x00000008
.L_115:


//--------------------- .nv.info._Z11shot_recordiiiiiiiPfS_ --------------------------
	.section	.nv.info._Z11shot_recordiiiiiiiPfS_,"",@"SHT_CUDA_INFO"
	.sectionflags	@""
	.align	4


	//----- nvinfo : EIATTR_CUDA_API_VERSION
	.align		4
        /*0000*/ 	.byte	0x04, 0x37
        /*0002*/ 	.short	(.L_117 - .L_116)
.L_116:
        /*0004*/ 	.word	0x00000082


	//----- nvinfo : EIATTR_KPARAM_INFO
	.align		4
.L_117:
        /*0008*/ 	.byte	0x04, 0x17
        /*000a*/ 	.short	(.L_119 - .L_118)
.L_118:
        /*000c*/ 	.word	0x00000000
        /*0010*/ 	.short	0x0008
        /*0012*/ 	.short	0x0028
        /*0014*/ 	.byte	0x00, 0xf5, 0x21, 0x00


	//----- nvinfo : EIATTR_KPARAM_INFO
	.align		4
.L_119:
        /*0018*/ 	.byte	0x04, 0x17
        /*001a*/ 	.short	(.L_121 - .L_120)
.L_120:
        /*001c*/ 	.word	0x00000000
        /*0020*/ 	.short	0x0007
        /*0022*/ 	.short	0x0020
        /*0024*/ 	.byte	0x00, 0xf5, 0x21, 0x00


	//----- nvinfo : EIATTR_KPARAM_INFO
	.align		4
.L_121:
        /*0028*/ 	.byte	0x04, 0x17
        /*002a*/ 	.short	(.L_123 - .L_122)
.L_122:
        /*002c*/ 	.word	0x00000000
        /*0030*/ 	.short	0x0006
        /*0032*/ 	.short	0x0018
        /*0034*/ 	.byte	0x00, 0xf0, 0x11, 0x00


	//----- nvinfo : EIATTR_KPARAM_INFO
	.align		4
.L_123:
        /*0038*/ 	.byte	0x04, 0x17
        /*003a*/ 	.short	(.L_125 - .L_124)
.L_124:
        /*003c*/ 	.word	0x00000000
        /*0040*/ 	.short	0x0005
        /*0042*/ 	.short	0x0014
        /*0044*/ 	.byte	0x00, 0xf0, 0x11, 0x00


	//----- nvinfo : EIATTR_KPARAM_INFO
	.align		4
.L_125:
        /*0048*/ 	.byte	0x04, 0x17
        /*004a*/ 	.short	(.L_127 - .L_126)
.L_126:
        /*004c*/ 	.word	0x00000000
        /*0050*/ 	.short	0x0004
        /*0052*/ 	.short	0x0010
        /*0054*/ 	.byte	0x00, 0xf0, 0x11, 0x00


	//----- nvinfo : EIATTR_KPARAM_INFO
	.align		4
.L_127:
        /*0058*/ 	.byte	0x04, 0x17
        /*005a*/ 	.short	(.L_129 - .L_128)
.L_128:
        /*005c*/ 	.word	0x00000000
        /*0060*/ 	.short	0x0003
        /*0062*/ 	.short	0x000c
        /*0064*/ 	.byte	0x00, 0xf0, 0x11, 0x00


	//----- nvinfo : EIATTR_KPARAM_INFO
	.align		4
.L_129:
        /*0068*/ 	.byte	0x04, 0x17
        /*006a*/ 	.short	(.L_131 - .L_130)
.L_130:
        /*006c*/ 	.word	0x00000000
        /*0070*/ 	.short	0x0002
        /*0072*/ 	.short	0x0008
        /*0074*/ 	.byte	0x00, 0xf0, 0x11, 0x00


	//----- nvinfo : EIATTR_KPARAM_INFO
	.align		4
.L_131:
        /*0078*/ 	.byte	0x04, 0x17
        /*007a*/ 	.short	(.L_133 - .L_132)
.L_132:
        /*007c*/ 	.word	0x00000000
        /*0080*/ 	.short	0x0001
        /*0082*/ 	.short	0x0004
        /*0084*/ 	.byte	0x00, 0xf0, 0x11, 0x00


	//----- nvinfo : EIATTR_KPARAM_INFO
	.align		4
.L_133:
        /*0088*/ 	.byte	0x04, 0x17
        /*008a*/ 	.short	(.L_135 - .L_134)
.L_134:
        /*008c*/ 	.word	0x00000000
        /*0090*/ 	.short	0x0000
        /*0092*/ 	.short	0x0000
        /*0094*/ 	.byte	0x00, 0xf0, 0x11, 0x00


	//----- nvinfo : EIATTR_SPARSE_MMA_MASK
	.align		4
.L_135:
        /*0098*/ 	.byte	0x03, 0x50
        /*009a*/ 	.short	0x0000


	//----- nvinfo : EIATTR_MAXREG_COUNT
	.align		4
        /*009c*/ 	.byte	0x03, 0x1b
        /*009e*/ 	.short	0x00ff


	//----- nvinfo : EIATTR_MERCURY_ISA_VERSION
	.align		4
        /*00a0*/ 	.byte	0x03, 0x5f
        /*00a2*/ 	.short	0x0101


	//----- nvinfo : EIATTR_VRC_CTA_INIT_COUNT
	.align		4
        /*00a4*/ 	.byte	0x02, 0x4a
	.zero		1
	.zero		1


	//----- nvinfo : EIATTR_EXIT_INSTR_OFFSETS
	.align		4
        /*00a8*/ 	.byte	0x04, 0x1c
        /*00aa*/ 	.short	(.L_137 - .L_136)


	//   ....[0]....
.L_136:
        /*00ac*/ 	.word	0x00000070


	//   ....[1]....
        /*00b0*/ 	.word	0x00000150


	//----- nvinfo : EIATTR_CBANK_PARAM_SIZE
	.align		4
.L_137:
        /*00b4*/ 	.byte	0x03, 0x19
        /*00b6*/ 	.short	0x0030


	//----- nvinfo : EIATTR_PARAM_CBANK
	.align		4
        /*00b8*/ 	.byte	0x04, 0x0a
        /*00ba*/ 	.short	(.L_139 - .L_138)
	.align		4
.L_138:
        /*00bc*/ 	.word	index@(.nv.constant0._Z11shot_recordiiiiiiiPfS_)
        /*00c0*/ 	.short	0x0380
        /*00c2*/ 	.short	0x0030


	//----- nvinfo : EIATTR_SW_WAR
	.align		4
.L_139:
        /*00c4*/ 	.byte	0x04, 0x36
        /*00c6*/ 	.short	(.L_141 - .L_140)
.L_140:
        /*00c8*/ 	.word	0x00000008
.L_141:


//--------------------- .nv.info._Z6VTI_FDiiiifffPfS_S_S_S_S_iS_S_ --------------------------
	.section	.nv.info._Z6VTI_FDiiiifffPfS_S_S_S_S_iS_S_,"",@"SHT_CUDA_INFO"
	.sectionflags	@""
	.align	4


	//----- nvinfo : EIATTR_CUDA_API_VERSION
	.align		4
        /*0000*/ 	.byte	0x04, 0x37
        /*0002*/ 	.short	(.L_143 - .L_142)
.L_142:
        /*0004*/ 	.word	0x00000082


	//----- nvinfo : EIATTR_KPARAM_INFO
	.align		4
.L_143:
        /*0008*/ 	.byte	0x04, 0x17
        /*000a*/ 	.short	(.L_145 - .L_144)
.L_144:
        /*000c*/ 	.word	0x00000000
        /*0010*/ 	.short	0x000f
        /*0012*/ 	.short	0x0060
        /*0014*/ 	.byte	0x00, 0xf5, 0x21, 0x00


	//----- nvinfo : EIATTR_KPARAM_INFO
	.align		4
.L_145:
        /*0018*/ 	.byte	0x04, 0x17
        /*001a*/ 	.short	(.L_147 - .L_146)
.L_146:
        /*001c*/ 	.word	0x00000000
        /*0020*/ 	.short	0x000e
        /*0022*/ 	.short	0x0058
        /*0024*/ 	.byte	0x00, 0xf5, 0x21, 0x00


	//----- nvinfo : EIATTR_KPARAM_INFO
	.align		4
.L_147:
        /*0028*/ 	.byte	0x04, 0x17
        /*002a*/ 	.short	(.L_149 - .L_148)
.L_148:
        /*002c*/ 	.word	0x00000000
        /*0030*/ 	.short	0x000d
        /*0032*/ 	.short	0x0050
        /*0034*/ 	.byte	0x00, 0xf0, 0x11, 0x00


	//----- nvinfo : EIATTR_KPARAM_INFO
	.align		4
.L_149:
        /*0038*/ 	.byte	0x04, 0x17
        /*003a*/ 	.short	(.L_151 - .L_150)
.L_150:
        /*003c*/ 	.word	0x00000000
        /*0040*/ 	.short	0x000c
        /*0042*/ 	.short	0x0048
        /*0044*/ 	.byte	0x00, 0xf5, 0x21, 0x00


	//----- nvinfo : EIATTR_KPARAM_INFO
	.align		4
.L_151:
        /*0048*/ 	.byte	0x04, 0x17
        /*004a*/ 	.short	(.L_153 - .L_152)
.L_152:
        /*004c*/ 	.word	0x00000000
        /*0050*/ 	.short	0x000b
        /*0052*/ 	.short	0x0040
        /*0054*/ 	.byte	0x00, 0xf5, 0x21, 0x00


	//----- nvinfo : EIATTR_KPARAM_INFO
	.align		4
.L_153:
        /*0058*/ 	.byte	0x04, 0x17
        /*005a*/ 	.short	(.L_155 - .L_154)
.L_154:
        /*005c*/ 	.word	0x00000000
        /*0060*/ 	.short	0x000a
        /*0062*/ 	.short	0x0038
        /*0064*/ 	.byte	0x00, 0xf5, 0x21, 0x00


	//----- nvinfo : EIATTR_KPARAM_INFO
	.align		4
.L_155:
        /*0068*/ 	.byte	0x04, 0x17
        /*006a*/ 	.short	(.L_157 - .L_156)
.L_156:
        /*006c*/ 	.word	0x00000000
        /*0070*/ 	.short	0x0009
        /*0072*/ 	.short	0x0030
        /*0074*/ 	.byte	0x00, 0xf5, 0x21, 0x00


	//----- nvinfo : EIATTR_KPARAM_INFO
	.align		4
.L_157:
        /*0078*/ 	.byte	0x04, 0x17
        /*007a*/ 	.short	(.L_159 - .L_158)
.L_158:
        /*007c*/ 	.word	0x00000000
        /*0080*/ 	.short	0x0008
        /*0082*/ 	.short	0x0028
        /*0084*/ 	.byte	0x00, 0xf5, 0x21, 0x00


	//----- nvinfo : EIATTR_KPARAM_INFO
	.align		4
.L_159:
        /*0088*/ 	.byte	0x04, 0x17
        /*008a*/ 	.short	(.L_161 - .L_160)
.L_160:
        /*008c*/ 	.word	0x00000000
        /*0090*/ 	.short	0x0007
        /*0092*/ 	.short	0x0020
        /*0094*/ 	.byte	0x00, 0xf5, 0x21, 0x00


	//----- nvinfo : EIATTR_KPARAM_INFO
	.align		4
.L_161:
        /*0098*/ 	.byte	0x04, 0x17
        /*009a*/ 	.short	(.L_163 - .L_162)
.L_162:
        /*009c*/ 	.word	0x00000000
        /*00a0*/ 	.short	0x0006
        /*00a2*/ 	.short	0x0018
        /*00a4*/ 	.byte	0x00, 0xf0, 0x11, 0x00


	//----- nvinfo : EIATTR_KPARAM_INFO
	.align		4
.L_163:
        /*00a8*/ 	.byte	0x04, 0x17
        /*00aa*/ 	.short	(.L_165 - .L_164)
.L_164:
        /*00ac*/ 	.word	0x00000000
        /*00b0*/ 	.short	0x0005
        /*00b2*/ 	.short	0x0014
        /*00b4*/ 	.byte	0x00, 0xf0, 0x11, 0x00


	//----- nvinfo : EIATTR_KPARAM_INFO
	.align		4
.L_165:
        /*00b8*/ 	.byte	0x04, 0x17
        /*00ba*/ 	.short	(.L_167 - .L_166)
.L_166:
        /*00bc*/ 	.word	0x00000000
        /*00c0*/ 	.short	0x0004
        /*00c2*/ 	.short	0x0010
        /*00c4*/ 	.byte	0x00, 0xf0, 0x11, 0x00


	//----- nvinfo : EIATTR_KPARAM_INFO
	.align		4
.L_167:
        /*00c8*/ 	.byte	0x04, 0x17
        /*00ca*/ 	.short	(.L_169 - .L_168)
.L_168:
        /*00cc*/ 	.word	0x00000000
        /*00d0*/ 	.short	0x0003
        /*00d2*/ 	.short	0x000c
        /*00d4*/ 	.byte	0x00, 0xf0, 0x11, 0x00


	//----- nvinfo : EIATTR_KPARAM_INFO
	.align		4
.L_169:
        /*00d8*/ 	.byte	0x04, 0x17
        /*00da*/ 	.short	(.L_171 - .L_170)
.L_170:
        /*00dc*/ 	.word	0x00000000
        /*00e0*/ 	.short	0x0002
        /*00e2*/ 	.short	0x0008
        /*00e4*/ 	.byte	0x00, 0xf0, 0x11, 0x00


	//----- nvinfo : EIATTR_KPARAM_INFO
	.align		4
.L_171:
        /*00e8*/ 	.byte	0x04, 0x17
        /*00ea*/ 	.short	(.L_173 - .L_172)
.L_172:
        /*00ec*/ 	.word	0x00000000
        /*00f0*/ 	.short	0x0001
        /*00f2*/ 	.short	0x0004
        /*00f4*/ 	.byte	0x00, 0xf0, 0x11, 0x00


	//----- nvinfo : EIATTR_KPARAM_INFO
	.align		4
.L_173:
        /*00f8*/ 	.byte	0x04, 0x17
        /*00fa*/ 	.short	(.L_175 - .L_174)
.L_174:
        /*00fc*/ 	.word	0x00000000
        /*0100*/ 	.short	0x0000
        /*0102*/ 	.short	0x0000
        /*0104*/ 	.byte	0x00, 0xf0, 0x11, 0x00


	//----- nvinfo : EIATTR_SPARSE_MMA_MASK
	.align		4
.L_175:
        /*0108*/ 	.byte	0x03, 0x50
        /*010a*/ 	.short	0x0000


	//----- nvinfo : EIATTR_MAXREG_COUNT
	.align		4
        /*010c*/ 	.byte	0x03, 0x1b
        /*010e*/ 	.short	0x00ff


	//----- nvinfo : EIATTR_MERCURY_ISA_VERSION
	.align		4
        /*0110*/ 	.byte	0x03, 0x5f
        /*0112*/ 	.short	0x0101


	//----- nvinfo : EIATTR_VRC_CTA_INIT_COUNT
	.align		4
        /*0114*/ 	.byte	0x02, 0x4a
	.zero		1
	.zero		1


	//----- nvinfo : EIATTR_EXIT_INSTR_OFFSETS
	.align		4
        /*0118*/ 	.byte	0x04, 0x1c
        /*011a*/ 	.short	(.L_177 - .L_176)


	//   ....[0]....
.L_176:
        /*011c*/ 	.word	0x00000240


	//   ....[1]....
        /*0120*/ 	.word	0x00000450


	//   ....[2]....
        /*0124*/ 	.word	0x00000e50


	//----- nvinfo : EIATTR_CRS_STACK_SIZE
	.align		4
.L_177:
        /*0128*/ 	.byte	0x04, 0x1e
        /*012a*/ 	.short	(.L_179 - .L_178)
.L_178:
        /*012c*/ 	.word	0x00000000


	//----- nvinfo : EIATTR_CBANK_PARAM_SIZE
	.align		4
.L_179:
        /*0130*/ 	.byte	0x03, 0x19
        /*0132*/ 	.short	0x0068


	//----- nvinfo : EIATTR_PARAM_CBANK
	.align		4
        /*0134*/ 	.byte	0x04, 0x0a
        /*0136*/ 	.short	(.L_181 - .L_180)
	.align		4
.L_180:
        /*0138*/ 	.word	index@(.nv.constant0._Z6VTI_FDiiiifffPfS_S_S_S_S_iS_S_)
        /*013c*/ 	.short	0x0380
        /*013e*/ 	.short	0x0068


	//----- nvinfo : EIATTR_SW_WAR
	.align		4
.L_181:
        /*0140*/ 	.byte	0x04, 0x36
        /*0142*/ 	.short	(.L_183 - .L_182)
.L_182:
        /*0144*/ 	.word	0x00000008
.L_183:


//--------------------- .nv.info._Z10add_sourcefffiiiifffiiiiPfS_ --------------------------
	.section	.nv.info._Z10add_sourcefffiiiifffiiiiPfS_,"",@"SHT_CUDA_INFO"
	.sectionflags	@""
	.align	4


	//----- nvinfo : EIATTR_CUDA_API_VERSION
	.align		4
        /*0000*/ 	.byte	0x04, 0x37
        /*0002*/ 	.short	(.L_185 - .L_184)
.L_184:
        /*0004*/ 	.word	0x00000082


	//----- nvinfo : EIATTR_KPARAM_INFO
	.align		4
.L_185:
        /*0008*/ 	.byte	0x04, 0x17
        /*000a*/ 	.short	(.L_187 - .L_186)
.L_186:
        /*000c*/ 	.word	0x00000000
        /*0010*/ 	.short	0x000f
        /*0012*/ 	.short	0x0040
        /*0014*/ 	.byte	0x00, 0xf5, 0x21, 0x00


	//----- nvinfo : EIATTR_KPARAM_INFO
	.align		4
.L_187:
        /*0018*/ 	.byte	0x04, 0x17
        /*001a*/ 	.short	(.L_189 - .L_188)
.L_188:
        /*001c*/ 	.word	0x00000000
        /*0020*/ 	.short	0x000e
        /*0022*/ 	.short	0x0038
        /*0024*/ 	.byte	0x00, 0xf5, 0x21, 0x00


	//----- nvinfo : EIATTR_KPARAM_INFO
	.align		4
.L_189:
        /*0028*/ 	.byte	0x04, 0x17
        /*002a*/ 	.short	(.L_191 - .L_190)
.L_190:
        /*002c*/ 	.word	0x00000000
        /*0030*/ 	.short	0x000d
        /*0032*/ 	.short	0x0034
        /*0034*/ 	.byte	0x00, 0xf0, 0x11, 0x00


	//----- nvinfo : EIATTR_KPARAM_INFO
	.align		4
.L_191:
        /*0038*/ 	.byte	0x04, 0x17
        /*003a*/ 	.short	(.L_193 - .L_192)
.L_192:
        /*003c*/ 	.word	0x00000000
        /*0040*/ 	.short	0x000c
        /*0042*/ 	.short	0x0030
        /*0044*/ 	.byte	0x00, 0xf0, 0x11, 0x00


	//----- nvinfo : EIATTR_KPARAM_INFO
	.align		4
.L_193:
        /*0048*/ 	.byte	0x04, 0x17
        /*004a*/ 	.short	(.L_195 - .L_194)
.L_194:
        /*004c*/ 	.word	0x00000000
        /*0050*/ 	.short	0x000b
        /*0052*/ 	.short	0x002c
        /*0054*/ 	.byte	0x00, 0xf0, 0x11, 0x00


	//----- nvinfo : EIATTR_KPARAM_INFO
	.align		4
.L_195:
        /*0058*/ 	.byte	0x04, 0x17
        /*005a*/ 	.short	(.L_197 - .L_196)
.L_196:
        /*005c*/ 	.word	0x00000000
        /*0060*/ 	.short	0x000a
        /*0062*/ 	.short	0x0028
        /*0064*/ 	.byte	0x00, 0xf0, 0x11, 0x00


	//----- nvinfo : EIATTR_KPARAM_INFO
	.align		4
.L_197:
        /*0068*/ 	.byte	0x04, 0x17
        /*006a*/ 	.short	(.L_199 - .L_198)
.L_198:
        /*006c*/ 	.word	0x00000000
        /*0070*/ 	.short	0x0009
        /*0072*/ 	.short	0x0024
        /*0074*/ 	.byte	0x00, 0xf0, 0x11, 0x00


	//----- nvinfo : EIATTR_KPARAM_INFO
	.align		4
.L_199:
        /*0078*/ 	.byte	0x04, 0x17
        /*007a*/ 	.short	(.L_201 - .L_200)
.L_200:
        /*007c*/ 	.word	0x00000000
        /*0080*/ 	.short	0x0008
        /*0082*/ 	.short	0x0020
        /*0084*/ 	.byte	0x00, 0xf0, 0x11, 0x00


	//----- nvinfo : EIATTR_KPARAM_INFO
	.align		4
.L_201:
        /*0088*/ 	.byte	0x04, 0x17
        /*008a*/ 	.short	(.L_203 - .L_202)
.L_202:
        /*008c*/ 	.word	0x00000000
        /*0090*/ 	.short	0x0007
        /*0092*/ 	.short	0x001c
        /*0094*/ 	.byte	0x00, 0xf0, 0x11, 0x00


	//----- nvinfo : EIATTR_KPARAM_INFO
	.align		4
.L_203:
        /*0098*/ 	.byte	0x04, 0x17
        /*009a*/ 	.short	(.L_205 - .L_204)
.L_204:
        /*009c*/ 	.word	0x00000000
        /*00a0*/ 	.short	0x0006
        /*00a2*/ 	.short	0x0018
        /*00a4*/ 	.byte	0x00, 0xf0, 0x11, 0x00


	//----- nvinfo : EIATTR_KPARAM_INFO
	.align		4
.L_205:
        /*00a8*/ 	.byte	0x04, 0x17
        /*00aa*/ 	.short	(.L_207 - .L_206)
.L_206:
        /*00ac*/ 	.word	0x00000000
        /*00b0*/ 	.short	0x0005
        /*00b2*/ 	.short	0x0014
        /*00b4*/ 	.byte	0x00, 0xf0, 0x11, 0x00


	//----- nvinfo : EIATTR_KPARAM_INFO
	.align		4
.L_207:
        /*00b8*/ 	.byte	0x04, 0x17
        /*00ba*/ 	.short	(.L_209 - .L_208)
.L_208:
        /*00bc*/ 	.word	0x00000000
        /*00c0*/ 	.short	0x0004
        /*00c2*/ 	.short	0x0010
        /*00c4*/ 	.byte	0x00, 0xf0, 0x11, 0x00


	//----- nvinfo : EIATTR_KPARAM_INFO
	.align		4
.L_209:
        /*00c8*/ 	.byte	0x04, 0x17
        /*00ca*/ 	.short	(.L_211 - .L_210)
.L_210:
        /*00cc*/ 	.word	0x00000000
        /*00d0*/ 	.short	0x0003
        /*00d2*/ 	.short	0x000c
        /*00d4*/ 	.byte	0x00, 0xf0, 0x11, 0x00


	//----- nvinfo : EIATTR_KPARAM_INFO
	.align		4
.L_211:
        /*00d8*/ 	.byte	0x04, 0x17
        /*00da*/ 	.short	(.L_213 - .L_212)
.L_212:
        /*00dc*/ 	.word	0x00000000
        /*00e0*/ 	.short	0x0002
        /*00e2*/ 	.short	0x0008
        /*00e4*/ 	.byte	0x00, 0xf0, 0x11, 0x00


	//----- nvinfo : EIATTR_KPARAM_INFO
	.align		4
.L_213:
        /*00e8*/ 	.byte	0x04, 0x17
        /*00ea*/ 	.short	(.L_215 - .L_214)
.L_214:
        /*00ec*/ 	.word	0x00000000
        /*00f0*/ 	.short	0x0001
        /*00f2*/ 	.short	0x0004
        /*00f4*/ 	.byte	0x00, 0xf0, 0x11, 0x00


	//----- nvinfo : EIATTR_KPARAM_INFO
	.align		4
.L_215:
        /*00f8*/ 	.byte	0x04, 0x17
        /*00fa*/ 	.short	(.L_217 - .L_216)
.L_216:
        /*00fc*/ 	.word	0x00000000
        /*0100*/ 	.short	0x0000
        /*0102*/ 	.short	0x0000
        /*0104*/ 	.byte	0x00, 0xf0, 0x11, 0x00


	//----- nvinfo : EIATTR_SPARSE_MMA_MASK
	.align		4
.L_217:
        /*0108*/ 	.byte	0x03, 0x50
        /*010a*/ 	.short	0x0000


	//----- nvinfo : EIATTR_MAXREG_COUNT
	.align		4
        /*010c*/ 	.byte	0x03, 0x1b
        /*010e*/ 	.short	0x00ff


	//----- nvinfo : EIATTR_MERCURY_ISA_VERSION
	.align		4
        /*0110*/ 	.byte	0x03, 0x5f
        /*0112*/ 	.short	0x0101


	//----- nvinfo : EIATTR_VRC_CTA_INIT_COUNT
	.align		4
        /*0114*/ 	.byte	0x02, 0x4a
	.zero		1
	.zero		1


	//----- nvinfo : EIATTR_EXIT_INSTR_OFFSETS
	.align		4
        /*0118*/ 	.byte	0x04, 0x1c
        /*011a*/ 	.short	(.L_219 - .L_218)


	//   ....[0]....
.L_218:
        /*011c*/ 	.word	0x00001270


	//   ....[1]....
        /*0120*/ 	.word	0x00001410


	//----- nvinfo : EIATTR_CRS_STACK_SIZE
	.align		4
.L_219:
        /*0124*/ 	.byte	0x04, 0x1e
        /*0126*/ 	.short	(.L_221 - .L_220)
.L_220:
        /*0128*/ 	.word	0x00000000


	//----- nvinfo : EIATTR_CBANK_PARAM_SIZE
	.align		4
.L_221:
        /*012c*/ 	.byte	0x03, 0x19
        /*012e*/ 	.short	0x0048


	//----- nvinfo : EIATTR_PARAM_CBANK
	.align		4
        /*0130*/ 	.byte	0x04, 0x0a
        /*0132*/ 	.short	(.L_223 - .L_222)
	.align		4
.L_222:
        /*0134*/ 	.word	index@(.nv.constant0._Z10add_sourcefffiiiifffiiiiPfS_)
        /*0138*/ 	.short	0x0380
        /*013a*/ 	.short	0x0048


	//----- nvinfo : EIATTR_SW_WAR
	.align		4
.L_223:
        /*013c*/ 	.byte	0x04, 0x36
        /*013e*/ 	.short	(.L_225 - .L_224)
.L_224:
        /*0140*/ 	.word	0x00000008
.L_225:


//--------------------- .nv.callgraph             --------------------------
	.section	.nv.callgraph,"",@"SHT_CUDA_CALLGRAPH"
	.align	4
	.sectionentsize	8
	.align		4
        /*0000*/ 	.word	0x00000000
	.align		4
        /*0004*/ 	.word	0xffffffff
	.align		4
        /*0008*/ 	.word	0x00000000
	.align		4
        /*000c*/ 	.word	0xfffffffe
	.align		4
        /*0010*/ 	.word	0x00000000
	.align		4
        /*0014*/ 	.word	0xfffffffd
	.align		4
        /*0018*/ 	.word	0x00000000
	.align		4
        /*001c*/ 	.word	0xfffffffc


//--------------------- .nv.constant3             --------------------------
	.section	.nv.constant3,"a",@progbits
	.align	4
.nv.constant3:
	.type		c,@object
	.size		c,(stencil - c)
c:
        /*0000*/ 	.byte	0xff, 0x1f, 0x99, 0x3f, 0x55, 0x55, 0xa3, 0xbd, 0xcd, 0xcc, 0x1c, 0x3c, 0x6f, 0xdb, 0x36, 0xba
	.type		stencil,@object
	.size		stencil,(.L_1 - stencil)
stencil:
        /*0010*/ 	.byte	0xe4, 0x38, 0x36, 0xc0, 0xcd, 0xcc, 0xcc, 0x3f, 0xcd, 0xcc, 0x4c, 0xbe, 0x01, 0x0d, 0xd0, 0x3c
        /*0020*/ 	.byte	0xa1, 0x0e, 0xea, 0xba
.L_1:


//--------------------- .text._Z11absorb_bndrPfS_S_S_iiiif --------------------------
	.section	.text._Z11absorb_bndrPfS_S_S_iiiif,"ax",@progbits
	.align	128
        .global         _Z11absorb_bndrPfS_S_S_iiiif
        .type           _Z11absorb_bndrPfS_S_S_iiiif,@function
        .size           _Z11absorb_bndrPfS_S_S_iiiif,(.L_x_94 - _Z11absorb_bndrPfS_S_S_iiiif)
        .other          _Z11absorb_bndrPfS_S_S_iiiif,@"STO_CUDA_ENTRY STV_DEFAULT"
_Z11absorb_bndrPfS_S_S_iiiif:
.text._Z11absorb_bndrPfS_S_S_iiiif:
[----:B------:R-:W-:Y:S08]  /*0000*/  LDC R1, c[0x0][0x37c] ;  /* 0x0000df00ff017b82 */ /* 0x000ff00000000800 */
[----:B------:R-:W0:Y:S01]  /*0010*/  LDC R9, c[0x0][0x3a8] ;  /* 0x0000ea00ff097b82 */ /* 0x000e220000000800 */
[----:B------:R-:W1:Y:S01]  /*0020*/  S2R R4, SR_TID.X ;  /* 0x0000000000047919 */ /* 0x000e620000002100 */
[----:B------:R-:W1:Y:S01]  /*0030*/  LDCU UR4, c[0x0][0x360] ;  /* 0x00006c00ff0477ac */ /* 0x000e620008000800 */
[----:B------:R-:W1:Y:S05]  /*0040*/  S2R R5, SR_CTAID.X ;  /* 0x0000000000057919 */ /* 0x000e6a0000002500 */
[----:B------:R-:W2:Y:S01]  /*0050*/  LDC R15, c[0x0][0x3ac] ;  /* 0x0000eb00ff0f7b82 */ /* 0x000ea20000000800 */
[----:B0-----:R-:W-:-:S04]  /*0060*/  IABS R7, R9 ;  /* 0x0000000900077213 */ /* 0x001fc80000000000 */
[----:B------:R-:W0:Y:S01]  /*0070*/  I2F.RP R0, R7 ;  /* 0x0000000700007306 */ /* 0x000e220000209400 */
[----:B-1----:R-:W-:-:S07]  /*0080*/  IMAD R4, R5, UR4, R4 ;  /* 0x0000000405047c24 */ /* 0x002fce000f8e0204 */
[----:B0-----:R-:W0:Y:S02]  /*0090*/  MUFU.RCP R0, R0 ;  /* 0x0000000000007308 */ /* 0x001e240000001000 */
[----:B0-----:R-:W-:Y:S01]  /*00a0*/  VIADD R2, R0, 0xffffffe ;  /* 0x0ffffffe00027836 */ /* 0x001fe20000000000 */
[----:B------:R-:W-:-:S05]  /*00b0*/  IABS R0, R4 ;  /* 0x0000000400007213 */ /* 0x000fca0000000000 */
[----:B------:R0:W1:Y:S02]  /*00c0*/  F2I.FTZ.U32.TRUNC.NTZ R3, R2 ;  /* 0x0000000200037305 */ /* 0x000064000021f000 */
[----:B0-----:R-:W-:Y:S02]  /*00d0*/  IMAD.MOV.U32 R2, RZ, RZ, RZ ;  /* 0x000000ffff027224 */ /* 0x001fe400078e00ff */
[----:B-1----:R-:W-:-:S04]  /*00e0*/  IMAD.MOV R6, RZ, RZ, -R3 ;  /* 0x000000ffff067224 */ /* 0x002fc800078e0a03 */
[----:B------:R-:W-:Y:S02]  /*00f0*/  IMAD R5, R6, R7, RZ ;  /* 0x0000000706057224 */ /* 0x000fe400078e02ff */
[----:B------:R-:W2:Y:S02]  /*0100*/  LDC R6, c[0x0][0x3a0] ;  /* 0x0000e800ff067b82 */ /* 0x000ea40000000800 */
[----:B------:R-:W-:-:S06]  /*0110*/  IMAD.HI.U32 R3, R3, R5, R2 ;  /* 0x0000000503037227 */ /* 0x000fcc00078e0002 */
[----:B------:R-:W-:-:S04]  /*0120*/  IMAD.HI.U32 R3, R3, R0, RZ ;  /* 0x0000000003037227 */ /* 0x000fc800078e00ff */
[----:B------:R-:W-:-:S04]  /*0130*/  IMAD.MOV R2, RZ, RZ, -R3 ;  /* 0x000000ffff027224 */ /* 0x000fc800078e0a03 */
[----:B------:R-:W-:Y:S01]  /*0140*/  IMAD R0, R7, R2, R0 ;  /* 0x0000000207007224 */ /* 0x000fe200078e0200 */
[----:B------:R-:W-:-:S04]  /*0150*/  LOP3.LUT R2, R4, R9, RZ, 0x3c, !PT ;  /* 0x0000000904027212 */ /* 0x000fc800078e3cff */
[----:B------:R-:W-:Y:S02]  /*0160*/  ISETP.GT.U32.AND P2, PT, R7, R0, PT ;  /* 0x000000000700720c */ /* 0x000fe40003f44070 */
[----:B------:R-:W-:-:S11]  /*0170*/  ISETP.GE.AND P0, PT, R2, RZ, PT ;  /* 0x000000ff0200720c */ /* 0x000fd60003f06270 */
[----:B------:R-:W-:Y:S02]  /*0180*/  @!P2 IMAD.IADD R0, R0, 0x1, -R7 ;  /* 0x000000010000a824 */ /* 0x000fe400078e0a07 */
[----:B------:R-:W-:-:S03]  /*0190*/  @!P2 VIADD R3, R3, 0x1 ;  /* 0x000000010303a836 */ /* 0x000fc60000000000 */
[----:B------:R-:W-:Y:S01]  /*01a0*/  ISETP.GE.U32.AND P1, PT, R0, R7, PT ;  /* 0x000000070000720c */ /* 0x000fe20003f26070 */
[----:B--2---:R-:W-:-:S04]  /*01b0*/  IMAD R0, R15, 0x2, R6 ;  /* 0x000000020f007824 */ /* 0x004fc800078e0206 */
[----:B------:R-:W-:-:S05]  /*01c0*/  IMAD R5, R0, R9, -0x1 ;  /* 0xffffffff00057424 */ /* 0x000fca00078e0209 */
[----:B------:R-:W-:-:S03]  /*01d0*/  ISETP.GE.AND P2, PT, R4, R5, PT ;  /* 0x000000050400720c */ /* 0x000fc60003f46270 */
[----:B------:R-:W-:Y:S01]  /*01e0*/  @P1 VIADD R3, R3, 0x1 ;  /* 0x0000000103031836 */ /* 0x000fe20000000000 */
[----:B------:R-:W-:-:S03]  /*01f0*/  ISETP.NE.AND P1, PT, R9, RZ, PT ;  /* 0x000000ff0900720c */ /* 0x000fc60003f25270 */
[----:B------:R-:W-:-:S05]  /*0200*/  IMAD.MOV.U32 R10, RZ, RZ, R3 ;  /* 0x000000ffff0a7224 */ /* 0x000fca00078e0003 */
[----:B------:R-:W-:Y:S01]  /*0210*/  @!P0 IADD3 R10, PT, PT, -R10, RZ, RZ ;  /* 0x000000ff0a0a8210 */ /* 0x000fe20007ffe1ff */
[----:B------:R-:W-:Y:S06]  /*0220*/  @P2 EXIT ;  /* 0x000000000000294d */ /* 0x000fec0003800000 */
[----:B------:R-:W-:Y:S01]  /*0230*/  @!P1 LOP3.LUT R10, RZ, R9, RZ, 0x33, !PT ;  /* 0x00000009ff0a9212 */ /* 0x000fe200078e33ff */
[----:B------:R-:W0:Y:S01]  /*0240*/  LDCU.64 UR4, c[0x0][0x358] ;  /* 0x00006b00ff0477ac */ /* 0x000e220008000a00 */
[----:B------:R-:W-:Y:S02]  /*0250*/  BSSY.RECONVERGENT B0, `(.L_x_0) ;  /* 0x00000a7000007945 */ /* 0x000fe40003800200 */
[----:B------:R-:W-:Y:S01]  /*0260*/  ISETP.GE.AND P0, PT, R10, R15, PT ;  /* 0x0000000f0a00720c */ /* 0x000fe20003f06270 */
[----:B------:R-:W-:-:S04]  /*0270*/  IMAD.MOV R5, RZ, RZ, -R10 ;  /* 0x000000ffff057224 */ /* 0x000fc800078e0a0a */
[----:B------:R-:W-:-:S08]  /*0280*/  IMAD R5, R9, R5, R4 ;  /* 0x0000000509057224 */ /* 0x000fd000078e0204 */
[----:B------:R-:W-:Y:S05]  /*0290*/  @P0 BRA `(.L_x_1) ;  /* 0x0000000400440947 */ /* 0x000fea0003800000 */
[----:B------:R-:W1:Y:S01]  /*02a0*/  I2F.F64 R6, R15 ;  /* 0x0000000f00067312 */ /* 0x000e620000201c00 */
[----:B------:R-:W-:Y:S01]  /*02b0*/  IMAD.MOV.U32 R2, RZ, RZ, 0x1 ;  /* 0x00000001ff027424 */ /* 0x000fe200078e00ff */
[----:B------:R-:W-:Y:S01]  /*02c0*/  BSSY.RECONVERGENT B1, `(.L_x_2) ;  /* 0x0000018000017945 */ /* 0x000fe20003800200 */
[----:B------:R-:W-:-:S06]  /*02d0*/  IMAD.IADD R12, R15, 0x1, -R10 ;  /* 0x000000010f0c7824 */ /* 0x000fcc00078e0a0a */
[----:B------:R-:W2:Y:S08]  /*02e0*/  I2F.F64 R12, R12 ;  /* 0x0000000c000c7312 */ /* 0x000eb00000201c00 */
[----:B-1----:R-:W1:Y:S01]  /*02f0*/  MUFU.RCP64H R3, R7 ;  /* 0x0000000700037308 */ /* 0x002e620000001800 */
[----:B--2---:R-:W-:Y:S01]  /*0300*/  FSETP.GEU.AND P1, PT, |R13|, 6.5827683646048100446e-37, PT ;  /* 0x036000000d00780b */ /* 0x004fe20003f2e200 */
[----:B-1----:R-:W-:-:S08]  /*0310*/  DFMA R8, -R6, R2, 1 ;  /* 0x3ff000000608742b */ /* 0x002fd00000000102 */
[----:B------:R-:W-:-:S08]  /*0320*/  DFMA R8, R8, R8, R8 ;  /* 0x000000080808722b */ /* 0x000fd00000000008 */
[----:B------:R-:W-:-:S08]  /*0330*/  DFMA R8, R2, R8, R2 ;  /* 0x000000080208722b */ /* 0x000fd00000000002 */
[----:B------:R-:W-:-:S08]  /*0340*/  DFMA R2, -R6, R8, 1 ;  /* 0x3ff000000602742b */ /* 0x000fd00000000108 */
[----:B------:R-:W-:-:S08]  /*0350*/  DFMA R2, R8, R2, R8 ;  /* 0x000000020802722b */ /* 0x000fd00000000008 */
[----:B------:R-:W-:-:S08]  /*0360*/  DMUL R8, R12, R2 ;  /* 0x000000020c087228 */ /* 0x000fd00000000000 */
[----:B------:R-:W-:-:S08]  /*0370*/  DFMA R10, -R6, R8, R12 ;  /* 0x00000008060a722b */ /* 0x000fd0000000010c */
[----:B------:R-:W-:-:S10]  /*0380*/  DFMA R2, R2, R10, R8 ;  /* 0x0000000a0202722b */ /* 0x000fd40000000008 */
[----:B------:R-:W-:-:S05]  /*0390*/  FFMA R0, RZ, R7, R3 ;  /* 0x00000007ff007223 */ /* 0x000fca0000000003 */
[----:B------:R-:W-:-:S13]  /*03a0*/  FSETP.GT.AND P0, PT, |R0|, 1.469367938527859385e-39, PT ;  /* 0x001000000000780b */ /* 0x000fda0003f04200 */
[----:B------:R-:W-:Y:S05]  /*03b0*/  @P0 BRA P1, `(.L_x_3) ;  /* 0x0000000000200947 */ /* 0x000fea0000800000 */
[----:B------:R-:W-:Y:S01]  /*03c0*/  IMAD.MOV.U32 R10, RZ, RZ, R12 ;  /* 0x000000ffff0a7224 */ /* 0x000fe200078e000c */
[----:B------:R-:W-:Y:S01]  /*03d0*/  MOV R0, 0x420 ;  /* 0x0000042000007802 */ /* 0x000fe20000000f00 */
[----:B------:R-:W-:Y:S02]  /*03e0*/  IMAD.MOV.U32 R11, RZ, RZ, R13 ;  /* 0x000000ffff0b7224 */ /* 0x000fe400078e000d */
[----:B------:R-:W-:Y:S02]  /*03f0*/  IMAD.MOV.U32 R8, RZ, RZ, R6 ;  /* 0x000000ffff087224 */ /* 0x000fe400078e0006 */
[----:B------:R-:W-:-:S07]  /*0400*/  IMAD.MOV.U32 R9, RZ, RZ, R7 ;  /* 0x000000ffff097224 */ /* 0x000fce00078e0007 */
[----:B0-----:R-:W-:Y:S05]  /*0410*/  CALL.REL.NOINC `($__internal_0_$__cuda_sm20_div_rn_f64_full) ;  /* 0x0000001000c07944 */ /* 0x001fea0003c00000 */
[----:B------:R-:W-:Y:S01]  /*0420*/  IMAD.MOV.U32 R2, RZ, RZ, R12 ;  /* 0x000000ffff027224 */ /* 0x000fe200078e000c */
[----:B------:R-:W-:-:S07]  /*0430*/  MOV R3, R13 ;  /* 0x0000000d00037202 */ /* 0x000fce0000000f00 */
.L_x_3:
[----:B0-----:R-:W-:Y:S05]  /*0440*/  BSYNC.RECONVERGENT B1 ;  /* 0x0000000000017941 */ /* 0x001fea0003800200 */
.L_x_2:
[----:B------:R-:W-:Y:S01]  /*0450*/  DADD R26, -RZ, |R2| ;  /* 0x00000000ff1a7229 */ /* 0x000fe20000000502 */
[----:B------:R-:W-:Y:S01]  /*0460*/  BSSY.RECONVERGENT B1, `(.L_x_4) ;  /* 0x0000003000017945 */ /* 0x000fe20003800200 */
[----:B------:R-:W-:-:S09]  /*0470*/  MOV R0, 0x490 ;  /* 0x0000049000007802 */ /* 0x000fd20000000f00 */
[----:B------:R-:W-:Y:S05]  /*0480*/  CALL.REL.NOINC `($_Z11absorb_bndrPfS_S_S_iiiif$__internal_accurate_pow) ;  /* 0x0000001800147944 */ /* 0x000fea0003c00000 */
[----:B------:R-:W-:Y:S05]  /*0490*/  BSYNC.RECONVERGENT B1 ;  /* 0x0000000000017941 */ /* 0x000fea0003800200 */
.L_x_4:
[----:B------:R-:W0:Y:S02]  /*04a0*/  LDC.64 R8, c[0x0][0x380] ;  /* 0x0000e000ff087b82 */ /* 0x000e240000000a00 */
[----:B0-----:R-:W-:-:S05]  /*04b0*/  IMAD.WIDE R8, R4, 0x4, R8 ;  /* 0x0000000404087825 */ /* 0x001fca00078e0208 */
[----:B------:R0:W5:Y:S01]  /*04c0*/  LDG.E R0, desc[UR4][R8.64] ;  /* 0x0000000408007981 */ /* 0x000162000c1e1900 */
[C---:B------:R-:W-:Y:S01]  /*04d0*/  DADD R10, R2.reuse, 2 ;  /* 0x40000000020a7429 */ /* 0x040fe20000000000 */
[----:B------:R-:W-:Y:S01]  /*04e0*/  BSSY.RECONVERGENT B1, `(.L_x_5) ;  /* 0x000000c000017945 */ /* 0x000fe20003800200 */
[----:B------:R-:W-:-:S08]  /*04f0*/  DSETP.NEU.AND P0, PT, R2, RZ, PT ;  /* 0x000000ff0200722a */ /* 0x000fd00003f0d000 */
[----:B------:R-:W-:-:S04]  /*0500*/  LOP3.LUT R10, R11, 0x7ff00000, RZ, 0xc0, !PT ;  /* 0x7ff000000b0a7812 */ /* 0x000fc800078ec0ff */
[----:B------:R-:W-:Y:S02]  /*0510*/  ISETP.NE.AND P1, PT, R10, 0x7ff00000, PT ;  /* 0x7ff000000a00780c */ /* 0x000fe40003f25270 */
[----:B------:R-:W-:-:S11]  /*0520*/  @!P0 CS2R R6, SRZ ;  /* 0x0000000000068805 */ /* 0x000fd6000001ff00 */
[----:B0-----:R-:W-:Y:S05]  /*0530*/  @P1 BRA `(.L_x_6) ;  /* 0x0000000000181947 */ /* 0x001fea0003800000 */
[----:B------:R-:W-:-:S14]  /*0540*/  DSETP.NAN.AND P0, PT, R2, R2, PT ;  /* 0x000000020200722a */ /* 0x000fdc0003f08000 */
[----:B------:R-:W-:Y:S01]  /*0550*/  @P0 DADD R6, R2, 2 ;  /* 0x4000000002060429 */ /* 0x000fe20000000000 */
[----:B------:R-:W-:Y:S10]  /*0560*/  @P0 BRA `(.L_x_6) ;  /* 0x00000000000c0947 */ /* 0x000ff40003800000 */
[----:B------:R-:W-:-:S14]  /*0570*/  DSETP.NEU.AND P0, PT, |R2|, +INF , PT ;  /* 0x7ff000000200742a */ /* 0x000fdc0003f0d200 */
[----:B------:R-:W-:Y:S02]  /*0580*/  @!P0 IMAD.MOV.U32 R6, RZ, RZ, 0x0 ;  /* 0x00000000ff068424 */ /* 0x000fe400078e00ff */
[----:B------:R-:W-:-:S07]  /*0590*/  @!P0 IMAD.MOV.U32 R7, RZ, RZ, 0x7ff00000 ;  /* 0x7ff00000ff078424 */ /* 0x000fce00078e00ff */
.L_x_6:
[----:B------:R-:W-:Y:S05]  /*05a0*/  BSYNC.RECONVERGENT B1 ;  /* 0x0000000000017941 */ /* 0x000fea0003800200 */
.L_x_5:
[----:B------:R-:W0:Y:S01]  /*05b0*/  LDCU UR6, c[0x0][0x3b0] ;  /* 0x00007600ff0677ac */ /* 0x000e220008000800 */
[----:B------:R-:W-:Y:S01]  /*05c0*/  DSETP.NEU.AND P0, PT, R2, 1, PT ;  /* 0x3ff000000200742a */ /* 0x000fe20003f0d000 */
[----:B-----5:R-:W-:Y:S01]  /*05d0*/  F2F.F64.F32 R12, R0 ;  /* 0x00000000000c7310 */ /* 0x020fe20000201800 */
[----:B------:R-:W1:Y:S04]  /*05e0*/  LDC.64 R14, c[0x0][0x390] ;  /* 0x0000e400ff0e7b82 */ /* 0x000e680000000a00 */
[----:B------:R-:W-:Y:S02]  /*05f0*/  FSEL R2, R6, RZ, P0 ;  /* 0x000000ff06027208 */ /* 0x000fe40000000000 */
[----:B------:R-:W-:Y:S02]  /*0600*/  FSEL R3, R7, 1.875, P0 ;  /* 0x3ff0000007037808 */ /* 0x000fe40000000000 */
[----:B------:R-:W2:Y:S01]  /*0610*/  LDC.64 R6, c[0x0][0x388] ;  /* 0x0000e200ff067b82 */ /* 0x000ea20000000a00 */
[----:B0-----:R-:W0:Y:S07]  /*0620*/  F2F.F64.F32 R10, UR6 ;  /* 0x00000006000a7d10 */ /* 0x001e2e0008201800 */
[----:B------:R-:W3:Y:S01]  /*0630*/  LDC.64 R16, c[0x0][0x398] ;  /* 0x0000e600ff107b82 */ /* 0x000ee20000000a00 */
[----:B0-----:R-:W-:Y:S01]  /*0640*/  DFMA R2, R10, R2, 1 ;  /* 0x3ff000000a02742b */ /* 0x001fe20000000002 */
[----:B--2---:R-:W-:-:S07]  /*0650*/  IMAD.WIDE R6, R4, 0x4, R6 ;  /* 0x0000000404067825 */ /* 0x004fce00078e0206 */
[----:B------:R-:W-:-:S06]  /*0660*/  DMUL R12, R2, R12 ;  /* 0x0000000c020c7228 */ /* 0x000fcc0000000000 */
[----:B------:R-:W0:Y:S02]  /*0670*/  F2F.F32.F64 R19, R12 ;  /* 0x0000000c00137310 */ /* 0x000e240000301000 */
[----:B0-----:R3:W-:Y:S04]  /*0680*/  STG.E desc[UR4][R8.64], R19 ;  /* 0x0000001308007986 */ /* 0x0017e8000c101904 */
[----:B------:R-:W2:Y:S01]  /*0690*/  LDG.E R18, desc[UR4][R6.64] ;  /* 0x0000000406127981 */ /* 0x000ea2000c1e1900 */
[----:B-1----:R-:W-:Y:S01]  /*06a0*/  IMAD.WIDE R14, R4, 0x4, R14 ;  /* 0x00000004040e7825 */ /* 0x002fe200078e020e */
[----:B--2---:R-:W0:Y:S02]  /*06b0*/  F2F.F64.F32 R10, R18 ;  /* 0x00000012000a7310 */ /* 0x004e240000201800 */
[----:B0-----:R-:W-:-:S06]  /*06c0*/  DMUL R10, R2, R10 ;  /* 0x0000000a020a7228 */ /* 0x001fcc0000000000 */
[----:B------:R-:W0:Y:S02]  /*06d0*/  F2F.F32.F64 R21, R10 ;  /* 0x0000000a00157310 */ /* 0x000e240000301000 */
[----:B0-----:R0:W-:Y:S04]  /*06e0*/  STG.E desc[UR4][R6.64], R21 ;  /* 0x0000001506007986 */ /* 0x0011e8000c101904 */
[----:B------:R-:W2:Y:S01]  /*06f0*/  LDG.E R0, desc[UR4][R14.64] ;  /* 0x000000040e007981 */ /* 0x000ea2000c1e1900 */
[----:B---3--:R-:W-:Y:S01]  /*0700*/  IMAD.WIDE R8, R4, 0x4, R16 ;  /* 0x0000000404087825 */ /* 0x008fe200078e0210 */
[----:B--2---:R-:W1:Y:S02]  /*0710*/  F2F.F64.F32 R12, R0 ;  /* 0x00000000000c7310 */ /* 0x004e640000201800 */
[----:B-1----:R-:W-:-:S10]  /*0720*/  DMUL R12, R2, R12 ;  /* 0x0000000c020c7228 */ /* 0x002fd40000000000 */
[----:B------:R-:W1:Y:S02]  /*0730*/  F2F.F32.F64 R13, R12 ;  /* 0x0000000c000d7310 */ /* 0x000e640000301000 */
[----:B-1----:R0:W-:Y:S04]  /*0740*/  STG.E desc[UR4][R14.64], R13 ;  /* 0x0000000d0e007986 */ /* 0x0021e8000c101904 */
[----:B------:R-:W2:Y:S02]  /*0750*/  LDG.E R16, desc[UR4][R8.64] ;  /* 0x0000000408107981 */ /* 0x000ea4000c1e1900 */
[----:B--2---:R-:W1:Y:S02]  /*0760*/  F2F.F64.F32 R10, R16 ;  /* 0x00000010000a7310 */ /* 0x004e640000201800 */
[----:B-1----:R-:W-:-:S10]  /*0770*/  DMUL R10, R2, R10 ;  /* 0x0000000a020a7228 */ /* 0x002fd40000000000 */
[----:B------:R-:W1:Y:S02]  /*0780*/  F2F.F32.F64 R11, R10 ;  /* 0x0000000a000b7310 */ /* 0x000e640000301000 */
[----:B-1----:R0:W-:Y:S01]  /*0790*/  STG.E desc[UR4][R8.64], R11 ;  /* 0x0000000b08007986 */ /* 0x0021e2000c101904 */
[----:B------:R-:W-:Y:S05]  /*07a0*/  BRA `(.L_x_7) ;  /* 0x0000000400447947 */ /* 0x000fea0003800000 */
.L_x_1:
[----:B------:R-:W-:-:S05]  /*07b0*/  IMAD.IADD R0, R0, 0x1, -R15 ;  /* 0x0000000100007824 */ /* 0x000fca00078e0a0f */
[----:B------:R-:W-:-:S13]  /*07c0*/  ISETP.GE.AND P0, PT, R10, R0, PT ;  /* 0x000000000a00720c */ /* 0x000fda0003f06270 */
[----:B------:R-:W-:Y:S05]  /*07d0*/  @!P0 BRA `(.L_x_7) ;  /* 0x0000000400388947 */ /* 0x000fea0003800000 */
        /* <DEDUP_REMOVED lines=20> */
[----:B------:R-:W-:-:S07]  /*0920*/  IMAD.MOV.U32 R9, RZ, RZ, R7 ;  /* 0x000000ffff097224 */ /* 0x000fce00078e0007 */
[----:B0-----:R-:W-:Y:S05]  /*0930*/  CALL.REL.NOINC `($__internal_0_$__cuda_sm20_div_rn_f64_full) ;  /* 0x0000000c00787944 */ /* 0x001fea0003c00000 */
[----:B------:R-:W-:Y:S01]  /*0940*/  IMAD.MOV.U32 R2, RZ, RZ, R12 ;  /* 0x000000ffff027224 */ /* 0x000fe200078e000c */
[----:B------:R-:W-:-:S07]  /*0950*/  MOV R3, R13 ;  /* 0x0000000d00037202 */ /* 0x000fce0000000f00 */
.L_x_9:
[----:B0-----:R-:W-:Y:S05]  /*0960*/  BSYNC.RECONVERGENT B1 ;  /* 0x0000000000017941 */ /* 0x001fea0003800200 */
.L_x_8:
[----:B------:R-:W-:Y:S01]  /*0970*/  DADD R26, -RZ, |R2| ;  /* 0x00000000ff1a7229 */ /* 0x000fe20000000502 */
[----:B------:R-:W-:Y:S01]  /*0980*/  BSSY.RECONVERGENT B1, `(.L_x_10) ;  /* 0x0000003000017945 */ /* 0x000fe20003800200 */
[----:B------:R-:W-:-:S09]  /*0990*/  MOV R0, 0x9b0 ;  /* 0x000009b000007802 */ /* 0x000fd20000000f00 */
[----:B------:R-:W-:Y:S05]  /*09a0*/  CALL.REL.NOINC `($_Z11absorb_bndrPfS_S_S_iiiif$__internal_accurate_pow) ;  /* 0x0000001000cc7944 */ /* 0x000fea0003c00000 */
[----:B------:R-:W-:Y:S05]  /*09b0*/  BSYNC.RECONVERGENT B1 ;  /* 0x0000000000017941 */ /* 0x000fea0003800200 */
.L_x_10:
        /* <DEDUP_REMOVED lines=16> */
.L_x_12:
[----:B------:R-:W-:Y:S05]  /*0ac0*/  BSYNC.RECONVERGENT B1 ;  /* 0x0000000000017941 */ /* 0x000fea0003800200 */
.L_x_11:
        /* <DEDUP_REMOVED lines=16> */
[----:B--2---:R-:W1:Y:S02]  /*0bd0*/  F2F.F64.F32 R6, R18 ;  /* 0x0000001200067310 */ /* 0x004e640000201800 */
[----:B-1----:R-:W-:-:S06]  /*0be0*/  DMUL R6, R2, R6 ;  /* 0x0000000602067228 */ /* 0x002fcc0000000000 */
[----:B------:R-:W1:Y:S02]  /*0bf0*/  F2F.F32.F64 R21, R6 ;  /* 0x0000000600157310 */ /* 0x000e640000301000 */
[----:B-1----:R1:W-:Y:S04]  /*0c00*/  STG.E desc[UR4][R12.64], R21 ;  /* 0x000000150c007986 */ /* 0x0023e8000c101904 */
[----:B------:R-:W2:Y:S01]  /*0c10*/  LDG.E R0, desc[UR4][R14.64] ;  /* 0x000000040e007981 */ /* 0x000ea2000c1e1900 */
[----:B---3--:R-:W-:Y:S01]  /*0c20*/  IMAD.WIDE R16, R4, 0x4, R16 ;  /* 0x0000000404107825 */ /* 0x008fe200078e0210 */
[----:B--2---:R-:W2:Y:S02]  /*0c30*/  F2F.F64.F32 R10, R0 ;  /* 0x00000000000a7310 */ /* 0x004ea40000201800 */
[----:B--2---:R-:W-:-:S10]  /*0c40*/  DMUL R10, R2, R10 ;  /* 0x0000000a020a7228 */ /* 0x004fd40000000000 */
[----:B------:R-:W2:Y:S02]  /*0c50*/  F2F.F32.F64 R11, R10 ;  /* 0x0000000a000b7310 */ /* 0x000ea40000301000 */
[----:B--2---:R1:W-:Y:S04]  /*0c60*/  STG.E desc[UR4][R14.64], R11 ;  /* 0x0000000b0e007986 */ /* 0x0043e8000c101904 */
[----:B0-----:R-:W2:Y:S02]  /*0c70*/  LDG.E R8, desc[UR4][R16.64] ;  /* 0x0000000410087981 */ /* 0x001ea4000c1e1900 */
[----:B--2---:R-:W0:Y:S02]  /*0c80*/  F2F.F64.F32 R6, R8 ;  /* 0x0000000800067310 */ /* 0x004e240000201800 */
[----:B0-----:R-:W-:-:S10]  /*0c90*/  DMUL R6, R2, R6 ;  /* 0x0000000602067228 */ /* 0x001fd40000000000 */
[----:B------:R-:W0:Y:S02]  /*0ca0*/  F2F.F32.F64 R7, R6 ;  /* 0x0000000600077310 */ /* 0x000e240000301000 */
[----:B0-----:R1:W-:Y:S02]  /*0cb0*/  STG.E desc[UR4][R16.64], R7 ;  /* 0x0000000710007986 */ /* 0x0013e4000c101904 */
.L_x_7:
[----:B0-----:R-:W-:Y:S05]  /*0cc0*/  BSYNC.RECONVERGENT B0 ;  /* 0x0000000000007941 */ /* 0x001fea0003800200 */
.L_x_0:
[----:B------:R-:W0:Y:S02]  /*0cd0*/  LDCU UR10, c[0x0][0x3ac] ;  /* 0x00007580ff0a77ac */ /* 0x000e240008000800 */
[----:B0-----:R-:W-:-:S13]  /*0ce0*/  ISETP.GE.AND P0, PT, R5, UR10, PT ;  /* 0x0000000a05007c0c */ /* 0x001fda000bf06270 */
[----:B------:R-:W-:Y:S05]  /*0cf0*/  @P0 BRA `(.L_x_13) ;  /* 0x00000004003c0947 */ /* 0x000fea0003800000 */
[----:B-1----:R-:W0:Y:S01]  /*0d00*/  I2F.F64 R6, UR10 ;  /* 0x0000000a00067d12 */ /* 0x002e220008201c00 */
[----:B------:R-:W-:Y:S01]  /*0d10*/  IMAD.MOV.U32 R2, RZ, RZ, 0x1 ;  /* 0x00000001ff027424 */ /* 0x000fe200078e00ff */
[----:B------:R-:W-:Y:S01]  /*0d20*/  IADD3 R10, PT, PT, -R5, UR10, RZ ;  /* 0x0000000a050a7c10 */ /* 0x000fe2000fffe1ff */
[----:B------:R-:W-:Y:S05]  /*0d30*/  BSSY.RECONVERGENT B0, `(.L_x_14) ;  /* 0x0000015000007945 */ /* 0x000fea0003800200 */
[----:B------:R-:W1:Y:S08]  /*0d40*/  I2F.F64 R10, R10 ;  /* 0x0000000a000a7312 */ /* 0x000e700000201c00 */
[----:B0-----:R-:W0:Y:S01]  /*0d50*/  MUFU.RCP64H R3, R7 ;  /* 0x0000000700037308 */ /* 0x001e220000001800 */
[----:B-1----:R-:W-:Y:S01]  /*0d60*/  FSETP.GEU.AND P1, PT, |R11|, 6.5827683646048100446e-37, PT ;  /* 0x036000000b00780b */ /* 0x002fe20003f2e200 */
[----:B0-----:R-:W-:-:S08]  /*0d70*/  DFMA R8, -R6, R2, 1 ;  /* 0x3ff000000608742b */ /* 0x001fd00000000102 */
        /* <DEDUP_REMOVED lines=13> */
[----:B------:R-:W-:Y:S05]  /*0e50*/  CALL.REL.NOINC `($__internal_0_$__cuda_sm20_div_rn_f64_full) ;  /* 0x0000000800307944 */ /* 0x000fea0003c00000 */
[----:B------:R-:W-:Y:S02]  /*0e60*/  IMAD.MOV.U32 R2, RZ, RZ, R12 ;  /* 0x000000ffff027224 */ /* 0x000fe400078e000c */
[----:B------:R-:W-:-:S07]  /*0e70*/  IMAD.MOV.U32 R3, RZ, RZ, R13 ;  /* 0x000000ffff037224 */ /* 0x000fce00078e000d */
.L_x_15:
[----:B------:R-:W-:Y:S05]  /*0e80*/  BSYNC.RECONVERGENT B0 ;  /* 0x0000000000007941 */ /* 0x000fea0003800200 */
.L_x_14:
[----:B------:R-:W-:Y:S01]  /*0e90*/  DADD R26, -RZ, |R2| ;  /* 0x00000000ff1a7229 */ /* 0x000fe20000000502 */
[----:B------:R-:W-:Y:S01]  /*0ea0*/  BSSY.RECONVERGENT B0, `(.L_x_16) ;  /* 0x0000003000007945 */ /* 0x000fe20003800200 */
[----:B------:R-:W-:-:S09]  /*0eb0*/  MOV R0, 0xed0 ;  /* 0x00000ed000007802 */ /* 0x000fd20000000f00 */
[----:B------:R-:W-:Y:S05]  /*0ec0*/  CALL.REL.NOINC `($_Z11absorb_bndrPfS_S_S_iiiif$__internal_accurate_pow) ;  /* 0x0000000c00847944 */ /* 0x000fea0003c00000 */
[----:B------:R-:W-:Y:S05]  /*0ed0*/  BSYNC.RECONVERGENT B0 ;  /* 0x0000000000007941 */ /* 0x000fea0003800200 */
.L_x_16:
        /* <DEDUP_REMOVED lines=14> */
[----:B------:R-:W-:Y:S01]  /*0fc0*/  @!P0 IMAD.MOV.U32 R6, RZ, RZ, 0x0 ;  /* 0x00000000ff068424 */ /* 0x000fe200078e00ff */
[----:B------:R-:W-:-:S07]  /*0fd0*/  @!P0 MOV R7, 0x7ff00000 ;  /* 0x7ff0000000078802 */ /* 0x000fce0000000f00 */
.L_x_18:
[----:B------:R-:W-:Y:S05]  /*0fe0*/  BSYNC.RECONVERGENT B0 ;  /* 0x0000000000007941 */ /* 0x000fea0003800200 */
.L_x_17:
        /* <DEDUP_REMOVED lines=17> */
[----:B-1----:R-:W-:-:S10]  /*1100*/  DMUL R6, R2, R6 ;  /* 0x0000000602067228 */ /* 0x002fd40000000000 */
[----:B------:R-:W1:Y:S02]  /*1110*/  F2F.F32.F64 R7, R6 ;  /* 0x0000000600077310 */ /* 0x000e640000301000 */
[----:B-1----:R-:W-:Y:S04]  /*1120*/  STG.E desc[UR4][R12.64], R7 ;  /* 0x000000070c007986 */ /* 0x002fe8000c101904 */
[----:B------:R-:W2:Y:S01]  /*1130*/  LDG.E R0, desc[UR4][R14.64] ;  /* 0x000000040e007981 */ /* 0x000ea2000c1e1900 */
[----:B---3--:R-:W-:Y:S01]  /*1140*/  IMAD.WIDE R16, R4, 0x4, R16 ;  /* 0x0000000404107825 */ /* 0x008fe200078e0210 */
[----:B--2---:R-:W1:Y:S02]  /*1150*/  F2F.F64.F32 R10, R0 ;  /* 0x00000000000a7310 */ /* 0x004e640000201800 */
[----:B-1----:R-:W-:-:S10]  /*1160*/  DMUL R10, R2, R10 ;  /* 0x0000000a020a7228 */ /* 0x002fd40000000000 */
[----:B------:R-:W1:Y:S02]  /*1170*/  F2F.F32.F64 R11, R10 ;  /* 0x0000000a000b7310 */ /* 0x000e640000301000 */
[----:B-1----:R-:W-:Y:S04]  /*1180*/  STG.E desc[UR4][R14.64], R11 ;  /* 0x0000000b0e007986 */ /* 0x002fe8000c101904 */
[----:B0-----:R-:W2:Y:S02]  /*1190*/  LDG.E R8, desc[UR4][R16.64] ;  /* 0x0000000410087981 */ /* 0x001ea4000c1e1900 */
[----:B--2---:R-:W0:Y:S02]  /*11a0*/  F2F.F64.F32 R4, R8 ;  /* 0x0000000800047310 */ /* 0x004e240000201800 */
[----:B0-----:R-:W-:-:S10]  /*11b0*/  DMUL R4, R2, R4 ;  /* 0x0000000402047228 */ /* 0x001fd40000000000 */
[----:B------:R-:W0:Y:S02]  /*11c0*/  F2F.F32.F64 R5, R4 ;  /* 0x0000000400057310 */ /* 0x000e240000301000 */
[----:B0-----:R-:W-:Y:S01]  /*11d0*/  STG.E desc[UR4][R16.64], R5 ;  /* 0x0000000510007986 */ /* 0x001fe2000c101904 */
[----:B------:R-:W-:Y:S05]  /*11e0*/  EXIT ;  /* 0x000000000000794d */ /* 0x000fea0003800000 */
.L_x_13:
[----:B------:R-:W0:Y:S02]  /*11f0*/  LDC R0, c[0x0][0x3a4] ;  /* 0x0000e900ff007b82 */ /* 0x000e240000000800 */
[----:B0-----:R-:W-:-:S05]  /*1200*/  VIADD R0, R0, UR10 ;  /* 0x0000000a00007c36 */ /* 0x001fca0008000000 */
[----:B------:R-:W-:-:S13]  /*1210*/  ISETP.GE.AND P0, PT, R5, R0, PT ;  /* 0x000000000500720c */ /* 0x000fda0003f06270 */
[----:B------:R-:W-:Y:S05]  /*1220*/  @!P0 EXIT ;  /* 0x000000000000894d */ /* 0x000fea0003800000 */
[----:B-1----:R-:W0:Y:S01]  /*1230*/  I2F.F64 R6, UR10 ;  /* 0x0000000a00067d12 */ /* 0x002e220008201c00 */
[----:B------:R-:W-:Y:S01]  /*1240*/  IMAD.MOV.U32 R2, RZ, RZ, 0x1 ;  /* 0x00000001ff027424 */ /* 0x000fe200078e00ff */
[----:B------:R-:W-:Y:S01]  /*1250*/  BSSY.RECONVERGENT B0, `(.L_x_19) ;  /* 0x0000016000007945 */ /* 0x000fe20003800200 */
[----:B------:R-:W-:-:S06]  /*1260*/  IMAD.IADD R10, R5, 0x1, -R0 ;  /* 0x00000001050a7824 */ /* 0x000fcc00078e0a00 */
        /* <DEDUP_REMOVED lines=20> */
.L_x_20:
[----:B------:R-:W-:Y:S05]  /*13b0*/  BSYNC.RECONVERGENT B0 ;  /* 0x0000000000007941 */ /* 0x000fea0003800200 */
.L_x_19:
[----:B------:R-:W-:Y:S01]  /*13c0*/  DADD R26, -RZ, |R2| ;  /* 0x00000000ff1a7229 */ /* 0x000fe20000000502 */
[----:B------:R-:W-:Y:S01]  /*13d0*/  BSSY.RECONVERGENT B0, `(.L_x_21) ;  /* 0x0000003000007945 */ /* 0x000fe20003800200 */
[----:B------:R-:W-:-:S09]  /*13e0*/  MOV R0, 0x1400 ;  /* 0x0000140000007802 */ /* 0x000fd20000000f00 */
[----:B------:R-:W-:Y:S05]  /*13f0*/  CALL.REL.NOINC `($_Z11absorb_bndrPfS_S_S_iiiif$__internal_accurate_pow) ;  /* 0x0000000800387944 */ /* 0x000fea0003c00000 */
[----:B------:R-:W-:Y:S05]  /*1400*/  BSYNC.RECONVERGENT B0 ;  /* 0x0000000000007941 */ /* 0x000fea0003800200 */
.L_x_21:
        /* <DEDUP_REMOVED lines=16> */
.L_x_23:
[----:B------:R-:W-:Y:S05]  /*1510*/  BSYNC.RECONVERGENT B0 ;  /* 0x0000000000007941 */ /* 0x000fea0003800200 */
.L_x_22:
        /* <DEDUP_REMOVED lines=32> */
        .weak           $__internal_0_$__cuda_sm20_div_rn_f64_full
        .type           $__internal_0_$__cuda_sm20_div_rn_f64_full,@function
        .size           $__internal_0_$__cuda_sm20_div_rn_f64_full,($_Z11absorb_bndrPfS_S_S_iiiif$__internal_accurate_pow - $__internal_0_$__cuda_sm20_div_rn_f64_full)
$__internal_0_$__cuda_sm20_div_rn_f64_full:
[C---:B------:R-:W-:Y:S01]  /*1720*/  FSETP.GEU.AND P0, PT, |R9|.reuse, 1.469367938527859385e-39, PT ;  /* 0x001000000900780b */ /* 0x040fe20003f0e200 */
[----:B------:R-:W-:Y:S01]  /*1730*/  IMAD.MOV.U32 R16, RZ, RZ, 0x1 ;  /* 0x00000001ff107424 */ /* 0x000fe200078e00ff */
[----:B------:R-:W-:Y:S01]  /*1740*/  LOP3.LUT R6, R9, 0x800fffff, RZ, 0xc0, !PT ;  /* 0x800fffff09067812 */ /* 0x000fe200078ec0ff */
[----:B------:R-:W-:Y:S01]  /*1750*/  BSSY.RECONVERGENT B2, `(.L_x_24) ;  /* 0x0000055000027945 */ /* 0x000fe20003800200 */
[C---:B------:R-:W-:Y:S02]  /*1760*/  FSETP.GEU.AND P2, PT, |R11|.reuse, 1.469367938527859385e-39, PT ;  /* 0x001000000b00780b */ /* 0x040fe40003f4e200 */
[----:B------:R-:W-:Y:S01]  /*1770*/  LOP3.LUT R7, R6, 0x3ff00000, RZ, 0xfc, !PT ;  /* 0x3ff0000006077812 */ /* 0x000fe200078efcff */
[----:B------:R-:W-:Y:S01]  /*1780*/  IMAD.MOV.U32 R6, RZ, RZ, R8 ;  /* 0x000000ffff067224 */ /* 0x000fe200078e0008 */
[----:B------:R-:W-:Y:S02]  /*1790*/  LOP3.LUT R12, R11, 0x7ff00000, RZ, 0xc0, !PT ;  /* 0x7ff000000b0c7812 */ /* 0x000fe400078ec0ff */
[----:B------:R-:W-:-:S03]  /*17a0*/  LOP3.LUT R15, R9, 0x7ff00000, RZ, 0xc0, !PT ;  /* 0x7ff00000090f7812 */ /* 0x000fc600078ec0ff */
[----:B------:R-:W-:Y:S01]  /*17b0*/  @!P0 DMUL R6, R8, 8.98846567431157953865e+307 ;  /* 0x7fe0000008068828 */ /* 0x000fe20000000000 */
[----:B------:R-:W-:-:S03]  /*17c0*/  ISETP.GE.U32.AND P1, PT, R12, R15, PT ;  /* 0x0000000f0c00720c */ /* 0x000fc60003f26070 */
[----:B------:R-:W-:Y:S01]  /*17d0*/  @!P2 LOP3.LUT R13, R9, 0x7ff00000, RZ, 0xc0, !PT ;  /* 0x7ff00000090da812 */ /* 0x000fe200078ec0ff */
[----:B------:R-:W-:Y:S01]  /*17e0*/  @!P2 IMAD.MOV.U32 R18, RZ, RZ, RZ ;  /* 0x000000ffff12a224 */ /* 0x000fe200078e00ff */
[----:B------:R-:W0:Y:S02]  /*17f0*/  MUFU.RCP64H R17, R7 ;  /* 0x0000000700117308 */ /* 0x000e240000001800 */
[----:B------:R-:W-:Y:S01]  /*1800*/  @!P2 ISETP.GE.U32.AND P3, PT, R12, R13, PT ;  /* 0x0000000d0c00a20c */ /* 0x000fe20003f66070 */
[----:B------:R-:W-:-:S05]  /*1810*/  IMAD.MOV.U32 R13, RZ, RZ, 0x1ca00000 ;  /* 0x1ca00000ff0d7424 */ /* 0x000fca00078e00ff */
[----:B------:R-:W-:-:S04]  /*1820*/  @!P2 SEL R19, R13, 0x63400000, !P3 ;  /* 0x634000000d13a807 */ /* 0x000fc80005800000 */
[----:B------:R-:W-:-:S04]  /*1830*/  @!P2 LOP3.LUT R19, R19, 0x80000000, R11, 0xf8, !PT ;  /* 0x800000001313a812 */ /* 0x000fc800078ef80b */
[----:B------:R-:W-:Y:S01]  /*1840*/  @!P2 LOP3.LUT R19, R19, 0x100000, RZ, 0xfc, !PT ;  /* 0x001000001313a812 */ /* 0x000fe200078efcff */
[----:B0-----:R-:W-:-:S08]  /*1850*/  DFMA R2, R16, -R6, 1 ;  /* 0x3ff000001002742b */ /* 0x001fd00000000806 */
[----:B------:R-:W-:-:S08]  /*1860*/  DFMA R2, R2, R2, R2 ;  /* 0x000000020202722b */ /* 0x000fd00000000002 */
[----:B------:R-:W-:Y:S01]  /*1870*/  DFMA R16, R16, R2, R16 ;  /* 0x000000021010722b */ /* 0x000fe20000000010 */
[----:B------:R-:W-:Y:S01]  /*1880*/  SEL R3, R13, 0x63400000, !P1 ;  /* 0x634000000d037807 */ /* 0x000fe20004800000 */
[----:B------:R-:W-:-:S03]  /*1890*/  IMAD.MOV.U32 R2, RZ, RZ, R10 ;  /* 0x000000ffff027224 */ /* 0x000fc600078e000a */
[----:B------:R-:W-:-:S03]  /*18a0*/  LOP3.LUT R3, R3, 0x800fffff, R11, 0xf8, !PT ;  /* 0x800fffff03037812 */ /* 0x000fc600078ef80b */
[----:B------:R-:W-:-:S03]  /*18b0*/  DFMA R20, R16, -R6, 1 ;  /* 0x3ff000001014742b */ /* 0x000fc60000000806 */
[----:B------:R-:W-:-:S05]  /*18c0*/  @!P2 DFMA R2, R2, 2, -R18 ;  /* 0x400000000202a82b */ /* 0x000fca0000000812 */
[----:B------:R-:W-:Y:S01]  /*18d0*/  DFMA R16, R16, R20, R16 ;  /* 0x000000141010722b */ /* 0x000fe20000000010 */
[----:B------:R-:W-:Y:S02]  /*18e0*/  IMAD.MOV.U32 R21, RZ, RZ, R12 ;  /* 0x000000ffff157224 */ /* 0x000fe400078e000c */
[----:B------:R-:W-:Y:S01]  /*18f0*/  IMAD.MOV.U32 R20, RZ, RZ, R15 ;  /* 0x000000ffff147224 */ /* 0x000fe200078e000f */
[----:B------:R-:W-:Y:S02]  /*1900*/  @!P0 LOP3.LUT R20, R7, 0x7ff00000, RZ, 0xc0, !PT ;  /* 0x7ff0000007148812 */ /* 0x000fe400078ec0ff */
[----:B------:R-:W-:Y:S02]  /*1910*/  @!P2 LOP3.LUT R21, R3, 0x7ff00000, RZ, 0xc0, !PT ;  /* 0x7ff000000315a812 */ /* 0x000fe400078ec0ff */
[----:B------:R-:W-:Y:S01]  /*1920*/  DMUL R18, R16, R2 ;  /* 0x0000000210127228 */ /* 0x000fe20000000000 */
[----:B------:R-:W-:Y:S02]  /*1930*/  IADD3 R23, PT, PT, R20, -0x1, RZ ;  /* 0xffffffff14177810 */ /* 0x000fe40007ffe0ff */
[----:B------:R-:W-:-:S05]  /*1940*/  VIADD R22, R21, 0xffffffff ;  /* 0xffffffff15167836 */ /* 0x000fca0000000000 */
[----:B------:R-:W-:Y:S01]  /*1950*/  DFMA R14, R18, -R6, R2 ;  /* 0x80000006120e722b */ /* 0x000fe20000000002 */
[----:B------:R-:W-:-:S04]  /*1960*/  ISETP.GT.U32.AND P0, PT, R22, 0x7feffffe, PT ;  /* 0x7feffffe1600780c */ /* 0x000fc80003f04070 */
[----:B------:R-:W-:-:S03]  /*1970*/  ISETP.GT.U32.OR P0, PT, R23, 0x7feffffe, P0 ;  /* 0x7feffffe1700780c */ /* 0x000fc60000704470 */
[----:B------:R-:W-:-:S10]  /*1980*/  DFMA R14, R16, R14, R18 ;  /* 0x0000000e100e722b */ /* 0x000fd40000000012 */
[----:B------:R-:W-:Y:S05]  /*1990*/  @P0 BRA `(.L_x_25) ;  /* 0x00000000006c0947 */ /* 0x000fea0003800000 */
[----:B------:R-:W-:-:S04]  /*19a0*/  LOP3.LUT R11, R9, 0x7ff00000, RZ, 0xc0, !PT ;  /* 0x7ff00000090b7812 */ /* 0x000fc800078ec0ff */
[CC--:B------:R-:W-:Y:S02]  /*19b0*/  VIADDMNMX R10, R12.reuse, -R11.reuse, 0xb9600000, !PT ;  /* 0xb96000000c0a7446 */ /* 0x0c0fe4000780090b */
[----:B------:R-:W-:Y:S02]  /*19c0*/  ISETP.GE.U32.AND P0, PT, R12, R11, PT ;  /* 0x0000000b0c00720c */ /* 0x000fe40003f06070 */
[----:B------:R-:W-:Y:S02]  /*19d0*/  VIMNMX R10, PT, PT, R10, 0x46a00000, PT ;  /* 0x46a000000a0a7848 */ /* 0x000fe40003fe0100 */
[----:B------:R-:W-:-:S05]  /*19e0*/  SEL R13, R13, 0x63400000, !P0 ;  /* 0x634000000d0d7807 */ /* 0x000fca0004000000 */
[----:B------:R-:W-:Y:S02]  /*19f0*/  IMAD.IADD R16, R10, 0x1, -R13 ;  /* 0x000000010a107824 */ /* 0x000fe400078e0a0d */
[----:B------:R-:W-:Y:S02]  /*1a00*/  IMAD.MOV.U32 R10, RZ, RZ, RZ ;  /* 0x000000ffff0a7224 */ /* 0x000fe400078e00ff */
[----:B------:R-:W-:-:S06]  /*1a10*/  VIADD R11, R16, 0x7fe00000 ;  /* 0x7fe00000100b7836 */ /* 0x000fcc0000000000 */
[----:B------:R-:W-:-:S10]  /*1a20*/  DMUL R12, R14, R10 ;  /* 0x0000000a0e0c7228 */ /* 0x000fd40000000000 */
[----:B------:R-:W-:-:S13]  /*1a30*/  FSETP.GTU.AND P0, PT, |R13|, 1.469367938527859385e-39, PT ;  /* 0x001000000d00780b */ /* 0x000fda0003f0c200 */
[----:B------:R-:W-:Y:S05]  /*1a40*/  @P0 BRA `(.L_x_26) ;  /* 0x0000000000940947 */ /* 0x000fea0003800000 */
[----:B------:R-:W-:Y:S01]  /*1a50*/  DFMA R2, R14, -R6, R2 ;  /* 0x800000060e02722b */ /* 0x000fe20000000002 */
[----:B------:R-:W-:-:S09]  /*1a60*/  IMAD.MOV.U32 R10, RZ, RZ, RZ ;  /* 0x000000ffff0a7224 */ /* 0x000fd200078e00ff */
[C---:B------:R-:W-:Y:S02]  /*1a70*/  FSETP.NEU.AND P0, PT, R3.reuse, RZ, PT ;  /* 0x000000ff0300720b */ /* 0x040fe40003f0d000 */
[----:B------:R-:W-:-:S04]  /*1a80*/  LOP3.LUT R9, R3, 0x80000000, R9, 0x48, !PT ;  /* 0x8000000003097812 */ /* 0x000fc800078e4809 */
[----:B------:R-:W-:-:S07]  /*1a90*/  LOP3.LUT R11, R9, R11, RZ, 0xfc, !PT ;  /* 0x0000000b090b7212 */ /* 0x000fce00078efcff */
[----:B------:R-:W-:Y:S05]  /*1aa0*/  @!P0 BRA `(.L_x_26) ;  /* 0x00000000007c8947 */ /* 0x000fea0003800000 */
[----:B------:R-:W-:Y:S01]  /*1ab0*/  IMAD.MOV R3, RZ, RZ, -R16 ;  /* 0x000000ffff037224 */ /* 0x000fe200078e0a10 */
[----:B------:R-:W-:Y:S01]  /*1ac0*/  DMUL.RP R10, R14, R10 ;  /* 0x0000000a0e0a7228 */ /* 0x000fe20000008000 */
[----:B------:R-:W-:-:S06]  /*1ad0*/  IMAD.MOV.U32 R2, RZ, RZ, RZ ;  /* 0x000000ffff027224 */ /* 0x000fcc00078e00ff */
[----:B------:R-:W-:-:S03]  /*1ae0*/  DFMA R2, R12, -R2, R14 ;  /* 0x800000020c02722b */ /* 0x000fc6000000000e */
[----:B------:R-:W-:-:S03]  /*1af0*/  LOP3.LUT R9, R11, R9, RZ, 0x3c, !PT ;  /* 0x000000090b097212 */ /* 0x000fc600078e3cff */
[----:B------:R-:W-:-:S04]  /*1b00*/  IADD3 R2, PT, PT, -R16, -0x43300000, RZ ;  /* 0xbcd0000010027810 */ /* 0x000fc80007ffe1ff */
[----:B------:R-:W-:-:S04]  /*1b10*/  FSETP.NEU.AND P0, PT, |R3|, R2, PT ;  /* 0x000000020300720b */ /* 0x000fc80003f0d200 */
[----:B------:R-:W-:Y:S02]  /*1b20*/  FSEL R12, R10, R12, !P0 ;  /* 0x0000000c0a0c7208 */ /* 0x000fe40004000000 */
[----:B------:R-:W-:Y:S01]  /*1b30*/  FSEL R13, R9, R13, !P0 ;  /* 0x0000000d090d7208 */ /* 0x000fe20004000000 */
[----:B------:R-:W-:Y:S06]  /*1b40*/  BRA `(.L_x_26) ;  /* 0x0000000000547947 */ /* 0x000fec0003800000 */
.L_x_25:
[----:B------:R-:W-:-:S14]  /*1b50*/  DSETP.NAN.AND P0, PT, R10, R10, PT ;  /* 0x0000000a0a00722a */ /* 0x000fdc0003f08000 */
[----:B------:R-:W-:Y:S05]  /*1b60*/  @P0 BRA `(.L_x_27) ;  /* 0x0000000000440947 */ /* 0x000fea0003800000 */
[----:B------:R-:W-:-:S14]  /*1b70*/  DSETP.NAN.AND P0, PT, R8, R8, PT ;  /* 0x000000080800722a */ /* 0x000fdc0003f08000 */
[----:B------:R-:W-:Y:S05]  /*1b80*/  @P0 BRA `(.L_x_28) ;  /* 0x0000000000300947 */ /* 0x000fea0003800000 */
[----:B------:R-:W-:Y:S01]  /*1b90*/  ISETP.NE.AND P0, PT, R21, R20, PT ;  /* 0x000000141500720c */ /* 0x000fe20003f05270 */
[----:B------:R-:W-:Y:S02]  /*1ba0*/  IMAD.MOV.U32 R12, RZ, RZ, 0x0 ;  /* 0x00000000ff0c7424 */ /* 0x000fe400078e00ff */
[----:B------:R-:W-:-:S10]  /*1bb0*/  IMAD.MOV.U32 R13, RZ, RZ, -0x80000 ;  /* 0xfff80000ff0d7424 */ /* 0x000fd400078e00ff */
[----:B------:R-:W-:Y:S05]  /*1bc0*/  @!P0 BRA `(.L_x_26) ;  /* 0x0000000000348947 */ /* 0x000fea0003800000 */
[----:B------:R-:W-:Y:S02]  /*1bd0*/  ISETP.NE.AND P0, PT, R21, 0x7ff00000, PT ;  /* 0x7ff000001500780c */ /* 0x000fe40003f05270 */
[----:B------:R-:W-:Y:S02]  /*1be0*/  LOP3.LUT R13, R11, 0x80000000, R9, 0x48, !PT ;  /* 0x800000000b0d7812 */ /* 0x000fe400078e4809 */
[----:B------:R-:W-:-:S13]  /*1bf0*/  ISETP.EQ.OR P0, PT, R20, RZ, !P0 ;  /* 0x000000ff1400720c */ /* 0x000fda0004702670 */
[----:B------:R-:W-:Y:S02]  /*1c00*/  @P0 LOP3.LUT R2, R13, 0x7ff00000, RZ, 0xfc, !PT ;  /* 0x7ff000000d020812 */ /* 0x000fe400078efcff */
[----:B------:R-:W-:Y:S01]  /*1c10*/  @!P0 MOV R12, RZ ;  /* 0x000000ff000c8202 */ /* 0x000fe20000000f00 */
[----:B------:R-:W-:Y:S02]  /*1c20*/  @P0 IMAD.MOV.U32 R12, RZ, RZ, RZ ;  /* 0x000000ffff0c0224 */ /* 0x000fe400078e00ff */
[----:B------:R-:W-:Y:S01]  /*1c30*/  @P0 IMAD.MOV.U32 R13, RZ, RZ, R2 ;  /* 0x000000ffff0d0224 */ /* 0x000fe200078e0002 */
[----:B------:R-:W-:Y:S06]  /*1c40*/  BRA `(.L_x_26) ;  /* 0x0000000000147947 */ /* 0x000fec0003800000 */
.L_x_28:
[----:B------:R-:W-:Y:S01]  /*1c50*/  LOP3.LUT R13, R9, 0x80000, RZ, 0xfc, !PT ;  /* 0x00080000090d7812 */ /* 0x000fe200078efcff */
[----:B------:R-:W-:Y:S01]  /*1c60*/  IMAD.MOV.U32 R12, RZ, RZ, R8 ;  /* 0x000000ffff0c7224 */ /* 0x000fe200078e0008 */
[----:B------:R-:W-:Y:S06]  /*1c70*/  BRA `(.L_x_26) ;  /* 0x0000000000087947 */ /* 0x000fec0003800000 */
.L_x_27:
[----:B------:R-:W-:Y:S01]  /*1c80*/  LOP3.LUT R13, R11, 0x80000, RZ, 0xfc, !PT ;  /* 0x000800000b0d7812 */ /* 0x000fe200078efcff */
[----:B------:R-:W-:-:S07]  /*1c90*/  IMAD.MOV.U32 R12, RZ, RZ, R10 ;  /* 0x000000ffff0c7224 */ /* 0x000fce00078e000a */
.L_x_26:
[----:B------:R-:W-:Y:S05]  /*1ca0*/  BSYNC.RECONVERGENT B2 ;  /* 0x0000000000027941 */ /* 0x000fea0003800200 */
.L_x_24:
[----:B------:R-:W-:Y:S02]  /*1cb0*/  IMAD.MOV.U32 R2, RZ, RZ, R0 ;  /* 0x000000ffff027224 */ /* 0x000fe400078e0000 */
[----:B------:R-:W-:-:S04]  /*1cc0*/  IMAD.MOV.U32 R3, RZ, RZ, 0x0 ;  /* 0x00000000ff037424 */ /* 0x000fc800078e00ff */
[----:B------:R-:W-:Y:S05]  /*1cd0*/  RET.REL.NODEC R2 `(_Z11absorb_bndrPfS_S_S_iiiif) ;  /* 0xffffffe002c87950 */ /* 0x000fea0003c3ffff */
        .type           $_Z11absorb_bndrPfS_S_S_iiiif$__internal_accurate_pow,@function
        .size           $_Z11absorb_bndrPfS_S_S_iiiif$__internal_accurate_pow,(.L_x_94 - $_Z11absorb_bndrPfS_S_S_iiiif$__internal_accurate_pow)
$_Z11absorb_bndrPfS_S_S_iiiif$__internal_accurate_pow:
[----:B------:R-:W-:Y:S01]  /*1ce0*/  ISETP.GT.U32.AND P0, PT, R27, 0xfffff, PT ;  /* 0x000fffff1b00780c */ /* 0x000fe20003f04070 */
[----:B------:R-:W-:Y:S01]  /*1cf0*/  IMAD.MOV.U32 R8, RZ, RZ, R27 ;  /* 0x000000ffff087224 */ /* 0x000fe200078e001b */
[----:B------:R-:W-:Y:S01]  /*1d00*/  MOV R16, R26 ;  /* 0x0000001a00107202 */ /* 0x000fe20000000f00 */
[----:B------:R-:W-:Y:S01]  /*1d10*/  IMAD.MOV.U32 R20, RZ, RZ, RZ ;  /* 0x000000ffff147224 */ /* 0x000fe200078e00ff */
[----:B------:R-:W-:Y:S01]  /*1d20*/  UMOV UR6, 0x7d2cafe2 ;  /* 0x7d2cafe200067882 */ /* 0x000fe20000000000 */
[----:B------:R-:W-:Y:S01]  /*1d30*/  IMAD.MOV.U32 R12, RZ, RZ, 0x41ad3b5a ;  /* 0x41ad3b5aff0c7424 */ /* 0x000fe200078e00ff */
[----:B------:R-:W-:Y:S01]  /*1d40*/  UMOV UR7, 0x3eb0f5ff ;  /* 0x3eb0f5ff00077882 */ /* 0x000fe20000000000 */
[----:B------:R-:W-:Y:S01]  /*1d50*/  IMAD.MOV.U32 R13, RZ, RZ, 0x3ed0f5d2 ;  /* 0x3ed0f5d2ff0d7424 */ /* 0x000fe200078e00ff */
[----:B------:R-:W-:Y:S01]  /*1d60*/  UMOV UR8, 0x3b39803f ;  /* 0x3b39803f00087882 */ /* 0x000fe20000000000 */
[----:B------:R-:W-:-:S04]  /*1d70*/  UMOV UR9, 0x3c7abc9e ;  /* 0x3c7abc9e00097882 */ /* 0x000fc80000000000 */
[----:B------:R-:W-:Y:S01]  /*1d80*/  @!P0 DMUL R6, R26, 1.80143985094819840000e+16 ;  /* 0x435000001a068828 */ /* 0x000fe20000000000 */
[----:B------:R-:W-:-:S09]  /*1d90*/  SHF.R.U32.HI R27, RZ, 0x14, R27 ;  /* 0x00000014ff1b7819 */ /* 0x000fd2000001161b */
[----:B------:R-:W-:Y:S01]  /*1da0*/  @!P0 IMAD.MOV.U32 R8, RZ, RZ, R7 ;  /* 0x000000ffff088224 */ /* 0x000fe200078e0007 */
[----:B------:R-:W-:Y:S01]  /*1db0*/  @!P0 LEA.HI R27, R7, 0xffffffca, RZ, 0xc ;  /* 0xffffffca071b8811 */ /* 0x000fe200078f60ff */
[----:B------:R-:W-:-:S03]  /*1dc0*/  @!P0 IMAD.MOV.U32 R16, RZ, RZ, R6 ;  /* 0x000000ffff108224 */ /* 0x000fc600078e0006 */
[----:B------:R-:W-:Y:S01]  /*1dd0*/  LOP3.LUT R8, R8, 0x800fffff, RZ, 0xc0, !PT ;  /* 0x800fffff08087812 */ /* 0x000fe200078ec0ff */
[----:B------:R-:W-:-:S03]  /*1de0*/  VIADD R6, R27, 0xfffffc01 ;  /* 0xfffffc011b067836 */ /* 0x000fc60000000000 */
[----:B------:R-:W-:-:S04]  /*1df0*/  LOP3.LUT R17, R8, 0x3ff00000, RZ, 0xfc, !PT ;  /* 0x3ff0000008117812 */ /* 0x000fc800078efcff */
[----:B------:R-:W-:-:S13]  /*1e00*/  ISETP.GE.U32.AND P1, PT, R17, 0x3ff6a09f, PT ;  /* 0x3ff6a09f1100780c */ /* 0x000fda0003f26070 */
[----:B------:R-:W-:Y:S02]  /*1e10*/  @P1 VIADD R9, R17, 0xfff00000 ;  /* 0xfff0000011091836 */ /* 0x000fe40000000000 */
[----:B------:R-:W-:Y:S02]  /*1e20*/  @P1 VIADD R6, R27, 0xfffffc02 ;  /* 0xfffffc021b061836 */ /* 0x000fe40000000000 */
[----:B------:R-:W-:-:S06]  /*1e30*/  @P1 IMAD.MOV.U32 R17, RZ, RZ, R9 ;  /* 0x000000ffff111224 */ /* 0x000fcc00078e0009 */
[C---:B------:R-:W-:Y:S02]  /*1e40*/  DADD R10, R16.reuse, 1 ;  /* 0x3ff00000100a7429 */ /* 0x040fe40000000000 */
[----:B------:R-:W-:-:S04]  /*1e50*/  DADD R16, R16, -1 ;  /* 0xbff0000010107429 */ /* 0x000fc80000000000 */
[----:B------:R-:W0:Y:S02]  /*1e60*/  MUFU.RCP64H R21, R11 ;  /* 0x0000000b00157308 */ /* 0x000e240000001800 */
[----:B0-----:R-:W-:-:S08]  /*1e70*/  DFMA R8, -R10, R20, 1 ;  /* 0x3ff000000a08742b */ /* 0x001fd00000000114 */
[----:B------:R-:W-:-:S08]  /*1e80*/  DFMA R8, R8, R8, R8 ;  /* 0x000000080808722b */ /* 0x000fd00000000008 */
[----:B------:R-:W-:-:S08]  /*1e90*/  DFMA R20, R20, R8, R20 ;  /* 0x000000081414722b */ /* 0x000fd00000000014 */
[----:B------:R-:W-:-:S08]  /*1ea0*/  DMUL R8, R16, R20 ;  /* 0x0000001410087228 */ /* 0x000fd00000000000 */
[----:B------:R-:W-:-:S08]  /*1eb0*/  DFMA R8, R16, R20, R8 ;  /* 0x000000141008722b */ /* 0x000fd00000000008 */
[CC--:B------:R-:W-:Y:S02]  /*1ec0*/  DMUL R18, R8.reuse, R8.reuse ;  /* 0x0000000808127228 */ /* 0x0c0fe40000000000 */
[----:B------:R-:W-:-:S06]  /*1ed0*/  DMUL R24, R8, R8 ;  /* 0x0000000808187228 */ /* 0x000fcc0000000000 */
[----:B------:R-:W-:Y:S01]  /*1ee0*/  DFMA R10, R18, UR6, R12 ;  /* 0x00000006120a7c2b */ /* 0x000fe2000800000c */
[----:B------:R-:W-:Y:S01]  /*1ef0*/  UMOV UR6, 0x75488a3f ;  /* 0x75488a3f00067882 */ /* 0x000fe20000000000 */
[----:B------:R-:W-:Y:S01]  /*1f00*/  UMOV UR7, 0x3ef3b20a ;  /* 0x3ef3b20a00077882 */ /* 0x000fe20000000000 */
[----:B------:R-:W-:-:S05]  /*1f10*/  DADD R12, R16, -R8 ;  /* 0x00000000100c7229 */ /* 0x000fca0000000808 */
[----:B------:R-:W-:Y:S01]  /*1f20*/  DFMA R10, R18, R10, UR6 ;  /* 0x00000006120a7e2b */ /* 0x000fe2000800000a */
[----:B------:R-:W-:Y:S01]  /*1f30*/  UMOV UR6, 0xe4faecd5 ;  /* 0xe4faecd500067882 */ /* 0x000fe20000000000 */
[----:B------:R-:W-:Y:S01]  /*1f40*/  UMOV UR7, 0x3f1745cd ;  /* 0x3f1745cd00077882 */ /* 0x000fe20000000000 */
[----:B------:R-:W-:-:S05]  /*1f50*/  DADD R12, R12, R12 ;  /* 0x000000000c0c7229 */ /* 0x000fca000000000c */
[----:B------:R-:W-:Y:S01]  /*1f60*/  DFMA R10, R18, R10, UR6 ;  /* 0x00000006120a7e2b */ /* 0x000fe2000800000a */
[----:B------:R-:W-:Y:S01]  /*1f70*/  UMOV UR6, 0x258a578b ;  /* 0x258a578b00067882 */ /* 0x000fe20000000000 */
[----:B------:R-:W-:Y:S01]  /*1f80*/  UMOV UR7, 0x3f3c71c7 ;  /* 0x3f3c71c700077882 */ /* 0x000fe20000000000 */
[----:B------:R-:W-:-:S05]  /*1f90*/  DFMA R12, R16, -R8, R12 ;  /* 0x80000008100c722b */ /* 0x000fca000000000c */
[----:B------:R-:W-:Y:S01]  /*1fa0*/  DFMA R10, R18, R10, UR6 ;  /* 0x00000006120a7e2b */ /* 0x000fe2000800000a */
[----:B------:R-:W-:Y:S01]  /*1fb0*/  UMOV UR6, 0x9242b910 ;  /* 0x9242b91000067882 */ /* 0x000fe20000000000 */
[----:B------:R-:W-:Y:S01]  /*1fc0*/  UMOV UR7, 0x3f624924 ;  /* 0x3f62492400077882 */ /* 0x000fe20000000000 */
[----:B------:R-:W-:Y:S02]  /*1fd0*/  DMUL R12, R20, R12 ;  /* 0x0000000c140c7228 */ /* 0x000fe40000000000 */
[----:B------:R-:W-:-:S03]  /*1fe0*/  DFMA R20, R8, R8, -R24 ;  /* 0x000000080814722b */ /* 0x000fc60000000818 */
[----:B------:R-:W-:Y:S01]  /*1ff0*/  DFMA R14, R18, R10, UR6 ;  /* 0x00000006120e7e2b */ /* 0x000fe2000800000a */
[----:B------:R-:W-:Y:S01]  /*2000*/  UMOV UR6, 0x99999dfb ;  /* 0x99999dfb00067882 */ /* 0x000fe20000000000 */
[----:B------:R-:W-:-:S06]  /*2010*/  UMOV UR7, 0x3f899999 ;  /* 0x3f89999900077882 */ /* 0x000fcc0000000000 */
[----:B------:R-:W-:Y:S01]  /*2020*/  DFMA R14, R18, R14, UR6 ;  /* 0x00000006120e7e2b */ /* 0x000fe2000800000e */
[----:B------:R-:W-:Y:S01]  /*2030*/  UMOV UR6, 0x55555555 ;  /* 0x5555555500067882 */ /* 0x000fe20000000000 */
[----:B------:R-:W-:-:S06]  /*2040*/  UMOV UR7, 0x3fb55555 ;  /* 0x3fb5555500077882 */ /* 0x000fcc0000000000 */
[----:B------:R-:W-:-:S08]  /*2050*/  DFMA R10, R18, R14, UR6 ;  /* 0x00000006120a7e2b */ /* 0x000fd0000800000e */
[----:B------:R-:W-:Y:S01]  /*2060*/  DADD R16, -R10, UR6 ;  /* 0x000000060a107e29 */ /* 0x000fe20008000100 */
[----:B------:R-:W-:Y:S01]  /*2070*/  UMOV UR6, 0xb9e7b0 ;  /* 0x00b9e7b000067882 */ /* 0x000fe20000000000 */
[----:B------:R-:W-:-:S06]  /*2080*/  UMOV UR7, 0x3c46a4cb ;  /* 0x3c46a4cb00077882 */ /* 0x000fcc0000000000 */
[----:B------:R-:W-:Y:S02]  /*2090*/  DFMA R16, R18, R14, R16 ;  /* 0x0000000e1210722b */ /* 0x000fe40000000010 */
[----:B------:R-:W-:Y:S01]  /*20a0*/  DMUL R14, R8, R24 ;  /* 0x00000018080e7228 */ /* 0x000fe20000000000 */
[----:B------:R-:W-:Y:S01]  /*20b0*/  VIADD R19, R13, 0x100000 ;  /* 0x001000000d137836 */ /* 0x000fe20000000000 */
[----:B------:R-:W-:-:S04]  /*20c0*/  MOV R18, R12 ;  /* 0x0000000c00127202 */ /* 0x000fc80000000f00 */
[----:B------:R-:W-:Y:S01]  /*20d0*/  DADD R16, R16, -UR6 ;  /* 0x8000000610107e29 */ /* 0x000fe20008000000 */
[----:B------:R-:W-:Y:S01]  /*20e0*/  UMOV UR6, 0x80000000 ;  /* 0x8000000000067882 */ /* 0x000fe20000000000 */
[C---:B------:R-:W-:Y:S01]  /*20f0*/  DFMA R22, R8.reuse, R24, -R14 ;  /* 0x000000180816722b */ /* 0x040fe2000000080e */
[----:B------:R-:W-:Y:S01]  /*2100*/  UMOV UR7, 0x43300000 ;  /* 0x4330000000077882 */ /* 0x000fe20000000000 */
[----:B------:R-:W-:-:S04]  /*2110*/  DFMA R18, R8, R18, R20 ;  /* 0x000000120812722b */ /* 0x000fc80000000014 */
[----:B------:R-:W-:Y:S02]  /*2120*/  DADD R20, R10, R16 ;  /* 0x000000000a147229 */ /* 0x000fe40000000010 */
[----:B------:R-:W-:-:S06]  /*2130*/  DFMA R22, R12, R24, R22 ;  /* 0x000000180c16722b */ /* 0x000fcc0000000016 */
[----:B------:R-:W-:Y:S02]  /*2140*/  DMUL R24, R20, R14 ;  /* 0x0000000e14187228 */ /* 0x000fe40000000000 */
[----:B------:R-:W-:Y:S02]  /*2150*/  DFMA R18, R8, R18, R22 ;  /* 0x000000120812722b */ /* 0x000fe40000000016 */
[----:B------:R-:W-:-:S04]  /*2160*/  DADD R22, R10, -R20 ;  /* 0x000000000a167229 */ /* 0x000fc80000000814 */
[----:B------:R-:W-:-:S04]  /*2170*/  DFMA R10, R20, R14, -R24 ;  /* 0x0000000e140a722b */ /* 0x000fc80000000818 */
[----:B------:R-:W-:-:S04]  /*2180*/  DADD R22, R16, R22 ;  /* 0x0000000010167229 */ /* 0x000fc80000000016 */
[----:B------:R-:W-:-:S08]  /*2190*/  DFMA R10, R20, R18, R10 ;  /* 0x00000012140a722b */ /* 0x000fd0000000000a */
[----:B------:R-:W-:-:S08]  /*21a0*/  DFMA R22, R22, R14, R10 ;  /* 0x0000000e1616722b */ /* 0x000fd0000000000a */
[----:B------:R-:W-:-:S08]  /*21b0*/  DADD R10, R24, R22 ;  /* 0x00000000180a7229 */ /* 0x000fd00000000016 */
[--C-:B------:R-:W-:Y:S02]  /*21c0*/  DADD R14, R8, R10.reuse ;  /* 0x00000000080e7229 */ /* 0x100fe4000000000a */
[----:B------:R-:W-:-:S06]  /*21d0*/  DADD R24, R24, -R10 ;  /* 0x0000000018187229 */ /* 0x000fcc000000080a */
[----:B------:R-:W-:Y:S02]  /*21e0*/  DADD R8, R8, -R14 ;  /* 0x0000000008087229 */ /* 0x000fe4000000080e */
[----:B------:R-:W-:-:S06]  /*21f0*/  DADD R24, R22, R24 ;  /* 0x0000000016187229 */ /* 0x000fcc0000000018 */
[----:B------:R-:W-:-:S08]  /*2200*/  DADD R8, R10, R8 ;  /* 0x000000000a087229 */ /* 0x000fd00000000008 */
[----:B------:R-:W-:-:S08]  /*2210*/  DADD R8, R24, R8 ;  /* 0x0000000018087229 */ /* 0x000fd00000000008 */
[----:B------:R-:W-:Y:S01]  /*2220*/  DADD R12, R12, R8 ;  /* 0x000000000c0c7229 */ /* 0x000fe20000000008 */
[----:B------:R-:W-:Y:S01]  /*2230*/  LOP3.LUT R8, R6, 0x80000000, RZ, 0x3c, !PT ;  /* 0x8000000006087812 */ /* 0x000fe200078e3cff */
[----:B------:R-:W-:-:S06]  /*2240*/  IMAD.MOV.U32 R9, RZ, RZ, 0x43300000 ;  /* 0x43300000ff097424 */ /* 0x000fcc00078e00ff */
[----:B------:R-:W-:Y:S02]  /*2250*/  DADD R10, R14, R12 ;  /* 0x000000000e0a7229 */ /* 0x000fe4000000000c */
[----:B------:R-:W-:Y:S01]  /*2260*/  DADD R8, R8, -UR6 ;  /* 0x8000000608087e29 */ /* 0x000fe20008000000 */
[----:B------:R-:W-:Y:S01]  /*2270*/  UMOV UR6, 0xfefa39ef ;  /* 0xfefa39ef00067882 */ /* 0x000fe20000000000 */
[----:B------:R-:W-:-:S04]  /*2280*/  UMOV UR7, 0x3fe62e42 ;  /* 0x3fe62e4200077882 */ /* 0x000fc80000000000 */
[--C-:B------:R-:W-:Y:S02]  /*2290*/  DADD R14, R14, -R10.reuse ;  /* 0x000000000e0e7229 */ /* 0x100fe4000000080a */
[----:B------:R-:W-:-:S06]  /*22a0*/  DFMA R6, R8, UR6, R10 ;  /* 0x0000000608067c2b */ /* 0x000fcc000800000a */
[----:B------:R-:W-:Y:S02]  /*22b0*/  DADD R14, R12, R14 ;  /* 0x000000000c0e7229 */ /* 0x000fe4000000000e */
[----:B------:R-:W-:-:S08]  /*22c0*/  DFMA R16, R8, -UR6, R6 ;  /* 0x8000000608107c2b */ /* 0x000fd00008000006 */
[----:B------:R-:W-:-:S08]  /*22d0*/  DADD R16, -R10, R16 ;  /* 0x000000000a107229 */ /* 0x000fd00000000110 */
[----:B------:R-:W-:-:S08]  /*22e0*/  DADD R14, R14, -R16 ;  /* 0x000000000e0e7229 */ /* 0x000fd00000000810 */
[----:B------:R-:W-:-:S08]  /*22f0*/  DFMA R14, R8, UR8, R14 ;  /* 0x00000008080e7c2b */ /* 0x000fd0000800000e */
[----:B------:R-:W-:-:S08]  /*2300*/  DADD R8, R6, R14 ;  /* 0x0000000006087229 */ /* 0x000fd0000000000e */
[----:B------:R-:W-:Y:S02]  /*2310*/  DADD R6, R6, -R8 ;  /* 0x0000000006067229 */ /* 0x000fe40000000808 */
[----:B------:R-:W-:-:S06]  /*2320*/  DMUL R10, R8, 2 ;  /* 0x40000000080a7828 */ /* 0x000fcc0000000000 */
[----:B------:R-:W-:Y:S02]  /*2330*/  DADD R14, R14, R6 ;  /* 0x000000000e0e7229 */ /* 0x000fe40000000006 */
[----:B------:R-:W-:Y:S01]  /*2340*/  DFMA R8, R8, 2, -R10 ;  /* 0x400000000808782b */ /* 0x000fe2000000080a */
[----:B------:R-:W-:Y:S02]  /*2350*/  IMAD.MOV.U32 R6, RZ, RZ, 0x652b82fe ;  /* 0x652b82feff067424 */ /* 0x000fe400078e00ff */
[----:B------:R-:W-:-:S05]  /*2360*/  IMAD.MOV.U32 R7, RZ, RZ, 0x3ff71547 ;  /* 0x3ff71547ff077424 */ /* 0x000fca00078e00ff */
[----:B------:R-:W-:-:S08]  /*2370*/  DFMA R14, R14, 2, R8 ;  /* 0x400000000e0e782b */ /* 0x000fd00000000008 */
[----:B------:R-:W-:-:S08]  /*2380*/  DADD R8, R10, R14 ;  /* 0x000000000a087229 */ /* 0x000fd0000000000e */
[----:B------:R-:W-:Y:S02]  /*2390*/  DFMA R6, R8, R6, 6.75539944105574400000e+15 ;  /* 0x433800000806742b */ /* 0x000fe40000000006 */
[----:B------:R-:W-:Y:S01]  /*23a0*/  FSETP.GEU.AND P0, PT, |R9|, 4.1917929649353027344, PT ;  /* 0x4086232b0900780b */ /* 0x000fe20003f0e200 */
[----:B------:R-:W-:-:S05]  /*23b0*/  DADD R10, R10, -R8 ;  /* 0x000000000a0a7229 */ /* 0x000fca0000000808 */
[----:B------:R-:W-:-:S03]  /*23c0*/  DADD R12, R6, -6.75539944105574400000e+15 ;  /* 0xc3380000060c7429 */ /* 0x000fc60000000000 */
[----:B------:R-:W-:-:S05]  /*23d0*/  DADD R14, R14, R10 ;  /* 0x000000000e0e7229 */ /* 0x000fca000000000a */
[----:B------:R-:W-:Y:S01]  /*23e0*/  DFMA R16, R12, -UR6, R8 ;  /* 0x800000060c107c2b */ /* 0x000fe20008000008 */
[----:B------:R-:W-:Y:S01]  /*23f0*/  UMOV UR6, 0x3b39803f ;  /* 0x3b39803f00067882 */ /* 0x000fe20000000000 */
[----:B------:R-:W-:-:S06]  /*2400*/  UMOV UR7, 0x3c7abc9e ;  /* 0x3c7abc9e00077882 */ /* 0x000fcc0000000000 */
[----:B------:R-:W-:Y:S01]  /*2410*/  DFMA R12, R12, -UR6, R16 ;  /* 0x800000060c0c7c2b */ /* 0x000fe20008000010 */
[----:B------:R-:W-:Y:S01]  /*2420*/  UMOV UR6, 0x69ce2bdf ;  /* 0x69ce2bdf00067882 */ /* 0x000fe20000000000 */
[----:B------:R-:W-:Y:S01]  /*2430*/  IMAD.MOV.U32 R16, RZ, RZ, -0x35dec16 ;  /* 0xfca213eaff107424 */ /* 0x000fe200078e00ff */
[----:B------:R-:W-:Y:S01]  /*2440*/  UMOV UR7, 0x3e5ade15 ;  /* 0x3e5ade1500077882 */ /* 0x000fe20000000000 */
[----:B------:R-:W-:-:S06]  /*2450*/  IMAD.MOV.U32 R17, RZ, RZ, 0x3e928af3 ;  /* 0x3e928af3ff117424 */ /* 0x000fcc00078e00ff */
[----:B------:R-:W-:Y:S01]  /*2460*/  DFMA R16, R12, UR6, R16 ;  /* 0x000000060c107c2b */ /* 0x000fe20008000010 */
[----:B------:R-:W-:Y:S01]  /*2470*/  UMOV UR6, 0x62401315 ;  /* 0x6240131500067882 */ /* 0x000fe20000000000 */
[----:B------:R-:W-:-:S06]  /*2480*/  UMOV UR7, 0x3ec71dee ;  /* 0x3ec71dee00077882 */ /* 0x000fcc0000000000 */
[----:B------:R-:W-:Y:S01]  /*2490*/  DFMA R16, R12, R16, UR6 ;  /* 0x000000060c107e2b */ /* 0x000fe20008000010 */
        /* <DEDUP_REMOVED lines=20> */
[----:B------:R-:W-:-:S08]  /*25e0*/  DFMA R16, R12, R16, UR6 ;  /* 0x000000060c107e2b */ /* 0x000fd00008000010 */
[----:B------:R-:W-:-:S08]  /*25f0*/  DFMA R16, R12, R16, 1 ;  /* 0x3ff000000c10742b */ /* 0x000fd00000000010 */
[----:B------:R-:W-:-:S10]  /*2600*/  DFMA R12, R12, R16, 1 ;  /* 0x3ff000000c0c742b */ /* 0x000fd40000000010 */
[----:B------:R-:W-:Y:S01]  /*2610*/  LEA R11, R6, R13, 0x14 ;  /* 0x0000000d060b7211 */ /* 0x000fe200078ea0ff */
[----:B------:R-:W-:Y:S01]  /*2620*/  IMAD.MOV.U32 R10, RZ, RZ, R12 ;  /* 0x000000ffff0a7224 */ /* 0x000fe200078e000c */
[----:B------:R-:W-:Y:S06]  /*2630*/  @!P0 BRA `(.L_x_29) ;  /* 0x0000000000308947 */ /* 0x000fec0003800000 */
[----:B------:R-:W-:Y:S01]  /*2640*/  FSETP.GEU.AND P1, PT, |R9|, 4.2275390625, PT ;  /* 0x408748000900780b */ /* 0x000fe20003f2e200 */
[C---:B------:R-:W-:Y:S02]  /*2650*/  DADD R10, R8.reuse, +INF ;  /* 0x7ff00000080a7429 */ /* 0x040fe40000000000 */
[----:B------:R-:W-:-:S08]  /*2660*/  DSETP.GEU.AND P0, PT, R8, RZ, PT ;  /* 0x000000ff0800722a */ /* 0x000fd00003f0e000 */
[----:B------:R-:W-:Y:S02]  /*2670*/  FSEL R10, R10, RZ, P0 ;  /* 0x000000ff0a0a7208 */ /* 0x000fe40000000000 */
[----:B------:R-:W-:Y:S02]  /*2680*/  @!P1 LEA.HI R7, R6, R6, RZ, 0x1 ;  /* 0x0000000606079211 */ /* 0x000fe400078f08ff */
[----:B------:R-:W-:Y:S02]  /*2690*/  FSEL R11, R11, RZ, P0 ;  /* 0x000000ff0b0b7208 */ /* 0x000fe40000000000 */
[----:B------:R-:W-:-:S05]  /*26a0*/  @!P1 SHF.R.S32.HI R7, RZ, 0x1, R7 ;  /* 0x00000001ff079819 */ /* 0x000fca0000011407 */
[----:B------:R-:W-:Y:S02]  /*26b0*/  @!P1 IMAD.IADD R6, R6, 0x1, -R7 ;  /* 0x0000000106069824 */ /* 0x000fe400078e0a07 */
[----:B------:R-:W-:-:S03]  /*26c0*/  @!P1 IMAD R13, R7, 0x100000, R13 ;  /* 0x00100000070d9824 */ /* 0x000fc600078e020d */
[----:B------:R-:W-:Y:S01]  /*26d0*/  @!P1 LEA R7, R6, 0x3ff00000, 0x14 ;  /* 0x3ff0000006079811 */ /* 0x000fe200078ea0ff */
[----:B------:R-:W-:-:S06]  /*26e0*/  @!P1 IMAD.MOV.U32 R6, RZ, RZ, RZ ;  /* 0x000000ffff069224 */ /* 0x000fcc00078e00ff */
[----:B------:R-:W-:-:S11]  /*26f0*/  @!P1 DMUL R10, R12, R6 ;  /* 0x000000060c0a9228 */ /* 0x000fd60000000000 */
.L_x_29:
[----:B------:R-:W-:Y:S01]  /*2700*/  DFMA R14, R14, R10, R10 ;  /* 0x0000000a0e0e722b */ /* 0x000fe2000000000a */
[----:B------:R-:W-:Y:S01]  /*2710*/  IMAD.MOV.U32 R8, RZ, RZ, R0 ;  /* 0x000000ffff087224 */ /* 0x000fe200078e0000 */
[----:B------:R-:W-:Y:S01]  /*2720*/  DSETP.NEU.AND P0, PT, |R10|, +INF , PT ;  /* 0x7ff000000a00742a */ /* 0x000fe20003f0d200 */
[----:B------:R-:W-:-:S07]  /*2730*/  IMAD.MOV.U32 R9, RZ, RZ, 0x0 ;  /* 0x00000000ff097424 */ /* 0x000fce00078e00ff */
[----:B------:R-:W-:Y:S02]  /*2740*/  FSEL R6, R10, R14, !P0 ;  /* 0x0000000e0a067208 */ /* 0x000fe40004000000 */
[----:B------:R-:W-:Y:S01]  /*2750*/  FSEL R7, R11, R15, !P0 ;  /* 0x0000000f0b077208 */ /* 0x000fe20004000000 */
[----:B------:R-:W-:Y:S06]  /*2760*/  RET.REL.NODEC R8 `(_Z11absorb_bndrPfS_S_S_iiiif) ;  /* 0xffffffd808247950 */ /* 0x000fec0003c3ffff */
.L_x_30:
[----:B------:R-:W-:-:S00]  /*2770*/  BRA `(.L_x_30) ;  /* 0xfffffffc00fc7947 */ /* 0x000fc0000383ffff */
[----:B------:R-:W-:-:S00]  /*2780*/  NOP ;  /* 0x0000000000007918 */ /* 0x000fc00000000000 */
[----:B------:R-:W-:-:S00]  /*2790*/  NOP ;  /* 0x0000000000007918 */ /* 0x000fc00000000000 */
[----:B------:R-:W-:-:S00]  /*27a0*/  NOP ;  /* 0x0000000000007918 */ /* 0x000fc00000000000 */
[----:B------:R-:W-:-:S00]  /*27b0*/  NOP ;  /* 0x0000000000007918 */ /* 0x000fc00000000000 */
[----:B------:R-:W-:-:S00]  /*27c0*/  NOP ;  /* 0x0000000000007918 */ /* 0x000fc00000000000 */
[----:B------:R-:W-:-:S00]  /*27d0*/  NOP ;  /* 0x0000000000007918 */ /* 0x000fc00000000000 */
[----:B------:R-:W-:-:S00]  /*27e0*/  NOP ;  /* 0x0000000000007918 */ /* 0x000fc00000000000 */
[----:B------:R-:W-:-:S00]  /*27f0*/  NOP ;  /* 0x0000000000007918 */ /* 0x000fc00000000000 */
.L_x_94:


//--------------------- .text._Z15mute_directwaveiiffffiiiiPfS_S_i --------------------------
	.section	.text._Z15mute_directwaveiiffffiiiiPfS_S_i,"ax",@progbits
	.align	128
        .global         _Z15mute_directwaveiiffffiiiiPfS_S_i
        .type           _Z15mute_directwaveiiffffiiiiPfS_S_i,@function
        .size           _Z15mute_directwaveiiffffiiiiPfS_S_i,(.L_x_98 - _Z15mute_directwaveiiffffiiiiPfS_S_i)
        .other          _Z15mute_directwaveiiffffiiiiPfS_S_i,@"STO_CUDA_ENTRY STV_DEFAULT"
_Z15mute_directwaveiiffffiiiiPfS_S_i:
.text._Z15mute_directwaveiiffffiiiiPfS_S_i:
[----:B------:R-:W-:Y:S01]  /*0000*/  LDC R1, c[0x0][0x37c] ;  /* 0x0000df00ff017b82 */ /* 0x000fe20000000800 */
[----:B------:R-:W0:Y:S07]  /*0010*/  S2R R2, SR_TID.X ;  /* 0x0000000000027919 */ /* 0x000e2e0000002100 */
[----:B------:R-:W1:Y:S01]  /*0020*/  LDC.64 R4, c[0x0][0x380] ;  /* 0x0000e000ff047b82 */ /* 0x000e620000000a00 */
[----:B------:R-:W0:Y:S01]  /*0030*/  LDCU UR4, c[0x0][0x360] ;  /* 0x00006c00ff0477ac */ /* 0x000e220008000800 */
[----:B------:R-:W0:Y:S02]  /*0040*/  S2R R3, SR_CTAID.X ;  /* 0x0000000000037919 */ /* 0x000e240000002500 */
[----:B0-----:R-:W-:-:S02]  /*0050*/  IMAD R2, R3, UR4, R2 ;  /* 0x0000000403027c24 */ /* 0x001fc4000f8e0202 */
[----:B-1----:R-:W-:-:S05]  /*0060*/  IMAD R3, R5, R4, RZ ;  /* 0x0000000405037224 */ /* 0x002fca00078e02ff */
[----:B------:R-:W-:-:S13]  /*0070*/  ISETP.GE.AND P0, PT, R2, R3, PT ;  /* 0x000000030200720c */ /* 0x000fda0003f06270 */
[----:B------:R-:W-:Y:S05]  /*0080*/  @P0 EXIT ;  /* 0x000000000000094d */ /* 0x000fea0003800000 */
[----:B------:R-:W-:Y:S01]  /*0090*/  IABS R3, R5 ;  /* 0x0000000500037213 */ /* 0x000fe20000000000 */
[----:B------:R-:W0:Y:S01]  /*00a0*/  LDCU UR4, c[0x0][0x3a4] ;  /* 0x00007480ff0477ac */ /* 0x000e220008000800 */
[----:B------:R-:W-:Y:S02]  /*00b0*/  BSSY.RECONVERGENT B0, `(.L_x_31) ;  /* 0x0000025000007945 */ /* 0x000fe40003800200 */
[----:B------:R-:W1:Y:S01]  /*00c0*/  I2F.RP R0, R3 ;  /* 0x0000000300007306 */ /* 0x000e620000209400 */
[----:B------:R-:W2:Y:S01]  /*00d0*/  LDCU.64 UR6, c[0x0][0x398] ;  /* 0x00007300ff0677ac */ /* 0x000ea20008000a00 */
[----:B------:R-:W3:Y:S06]  /*00e0*/  LDCU UR5, c[0x0][0x390] ;  /* 0x00007200ff0577ac */ /* 0x000eec0008000800 */
[----:B-1----:R-:W1:Y:S01]  /*00f0*/  MUFU.RCP R0, R0 ;  /* 0x0000000000007308 */ /* 0x002e620000001000 */
[----:B0-----:R-:W-:-:S04]  /*0100*/  UIADD3 UR4, UPT, UPT, -UR4, 0x1, URZ ;  /* 0x0000000104047890 */ /* 0x001fc8000fffe1ff */
[----:B--2---:R-:W-:Y:S01]  /*0110*/  UIMAD UR4, UR4, UR7, -UR6 ;  /* 0x00000007040472a4 */ /* 0x004fe2000f8e0a06 */
[----:B-1----:R-:W-:-:S04]  /*0120*/  VIADD R6, R0, 0xffffffe ;  /* 0x0ffffffe00067836 */ /* 0x002fc80000000000 */
[----:B------:R0:W1:Y:S02]  /*0130*/  F2I.FTZ.U32.TRUNC.NTZ R7, R6 ;  /* 0x0000000600077305 */ /* 0x000064000021f000 */
[----:B0-----:R-:W-:Y:S02]  /*0140*/  IMAD.MOV.U32 R6, RZ, RZ, RZ ;  /* 0x000000ffff067224 */ /* 0x001fe400078e00ff */
[----:B-1----:R-:W-:-:S04]  /*0150*/  IMAD.MOV R4, RZ, RZ, -R7 ;  /* 0x000000ffff047224 */ /* 0x002fc800078e0a07 */
[----:B------:R-:W-:Y:S01]  /*0160*/  IMAD R9, R4, R3, RZ ;  /* 0x0000000304097224 */ /* 0x000fe200078e02ff */
[----:B------:R-:W-:-:S03]  /*0170*/  IABS R4, R2 ;  /* 0x0000000200047213 */ /* 0x000fc60000000000 */
[----:B------:R-:W-:-:S06]  /*0180*/  IMAD.HI.U32 R7, R7, R9, R6 ;  /* 0x0000000907077227 */ /* 0x000fcc00078e0006 */
[----:B------:R-:W-:-:S04]  /*0190*/  IMAD.HI.U32 R7, R7, R4, RZ ;  /* 0x0000000407077227 */ /* 0x000fc800078e00ff */
[----:B------:R-:W-:-:S04]  /*01a0*/  IMAD.MOV R0, RZ, RZ, -R7 ;  /* 0x000000ffff007224 */ /* 0x000fc800078e0a07 */
[----:B------:R-:W-:-:S05]  /*01b0*/  IMAD R0, R3, R0, R4 ;  /* 0x0000000003007224 */ /* 0x000fca00078e0204 */
[----:B------:R-:W-:-:S13]  /*01c0*/  ISETP.GT.U32.AND P2, PT, R3, R0, PT ;  /* 0x000000000300720c */ /* 0x000fda0003f44070 */
[----:B------:R-:W-:Y:S02]  /*01d0*/  @!P2 IMAD.IADD R0, R0, 0x1, -R3 ;  /* 0x000000010000a824 */ /* 0x000fe400078e0a03 */
[----:B------:R-:W-:Y:S01]  /*01e0*/  @!P2 VIADD R7, R7, 0x1 ;  /* 0x000000010707a836 */ /* 0x000fe20000000000 */
[----:B------:R-:W-:Y:S02]  /*01f0*/  ISETP.NE.AND P2, PT, R5, RZ, PT ;  /* 0x000000ff0500720c */ /* 0x000fe40003f45270 */
[----:B------:R-:W-:Y:S02]  /*0200*/  ISETP.GE.U32.AND P0, PT, R0, R3, PT ;  /* 0x000000030000720c */ /* 0x000fe40003f06070 */
[----:B------:R-:W-:-:S04]  /*0210*/  LOP3.LUT R0, R2, R5, RZ, 0x3c, !PT ;  /* 0x0000000502007212 */ /* 0x000fc800078e3cff */
[----:B------:R-:W-:Y:S02]  /*0220*/  ISETP.GE.AND P1, PT, R0, RZ, PT ;  /* 0x000000ff0000720c */ /* 0x000fe40003f26270 */
[----:B------:R-:W-:-:S05]  /*0230*/  MOV R0, 0x300 ;  /* 0x0000030000007802 */ /* 0x000fca0000000f00 */
[----:B------:R-:W-:-:S06]  /*0240*/  @P0 VIADD R7, R7, 0x1 ;  /* 0x0000000107070836 */ /* 0x000fcc0000000000 */
[----:B------:R-:W-:Y:S02]  /*0250*/  @!P1 IADD3 R7, PT, PT, -R7, RZ, RZ ;  /* 0x000000ff07079210 */ /* 0x000fe40007ffe1ff */
[----:B------:R-:W-:-:S05]  /*0260*/  @!P2 LOP3.LUT R7, RZ, R5, RZ, 0x33, !PT ;  /* 0x00000005ff07a212 */ /* 0x000fca00078e33ff */
[----:B------:R-:W-:-:S05]  /*0270*/  VIADD R7, R7, UR4 ;  /* 0x0000000407077c36 */ /* 0x000fca0008000000 */
[----:B------:R-:W-:-:S04]  /*0280*/  IABS R26, R7 ;  /* 0x00000007001a7213 */ /* 0x000fc80000000000 */
[----:B------:R-:W-:-:S05]  /*0290*/  I2FP.F32.S32 R26, R26 ;  /* 0x0000001a001a7245 */ /* 0x000fca0000201400 */
[----:B---3--:R-:W-:-:S04]  /*02a0*/  FMUL R26, R26, UR5 ;  /* 0x000000051a1a7c20 */ /* 0x008fc80008400000 */
[----:B------:R-:W0:Y:S02]  /*02b0*/  F2F.F64.F32 R24, R26 ;  /* 0x0000001a00187310 */ /* 0x000e240000201800 */
[----:B0-----:R-:W-:-:S10]  /*02c0*/  DADD R4, -RZ, |R24| ;  /* 0x00000000ff047229 */ /* 0x001fd40000000518 */
[----:B------:R-:W-:Y:S02]  /*02d0*/  IMAD.MOV.U32 R10, RZ, RZ, R4 ;  /* 0x000000ffff0a7224 */ /* 0x000fe400078e0004 */
[----:B------:R-:W-:-:S07]  /*02e0*/  IMAD.MOV.U32 R27, RZ, RZ, R5 ;  /* 0x000000ffff1b7224 */ /* 0x000fce00078e0005 */
[----:B------:R-:W-:Y:S05]  /*02f0*/  CALL.REL.NOINC `($_Z15mute_directwaveiiffffiiiiPfS_S_i$__internal_accurate_pow) ;  /* 0x0000001400d47944 */ /* 0x000fea0003c00000 */
[----:B------:R-:W-:Y:S05]  /*0300*/  BSYNC.RECONVERGENT B0 ;  /* 0x0000000000007941 */ /* 0x000fea0003800200 */
.L_x_31:
[----:B------:R-:W0:Y:S01]  /*0310*/  LDCU UR4, c[0x0][0x3a0] ;  /* 0x00007400ff0477ac */ /* 0x000e220008000800 */
[----:B------:R-:W-:Y:S01]  /*0320*/  DADD R6, R24, 2 ;  /* 0x4000000018067429 */ /* 0x000fe20000000000 */
[C---:B------:R-:W-:Y:S01]  /*0330*/  FSETP.NEU.AND P1, PT, R26.reuse, RZ, PT ;  /* 0x000000ff1a00720b */ /* 0x040fe20003f2d000 */
[----:B------:R-:W-:Y:S01]  /*0340*/  BSSY.RECONVERGENT B0, `(.L_x_32) ;  /* 0x0000013000007945 */ /* 0x000fe20003800200 */
[----:B------:R-:W1:Y:S01]  /*0350*/  LDCU UR5, c[0x0][0x394] ;  /* 0x00007280ff0577ac */ /* 0x000e620008000800 */
[----:B------:R-:W-:-:S06]  /*0360*/  FSETP.NEU.AND P0, PT, R26, 1, PT ;  /* 0x3f8000001a00780b */ /* 0x000fcc0003f0d000 */
[----:B------:R-:W-:Y:S01]  /*0370*/  LOP3.LUT R6, R7, 0x7ff00000, RZ, 0xc0, !PT ;  /* 0x7ff0000007067812 */ /* 0x000fe200078ec0ff */
[----:B------:R-:W-:-:S03]  /*0380*/  IMAD.MOV.U32 R7, RZ, RZ, R11 ;  /* 0x000000ffff077224 */ /* 0x000fc600078e000b */
[----:B------:R-:W-:Y:S01]  /*0390*/  ISETP.NE.AND P2, PT, R6, 0x7ff00000, PT ;  /* 0x7ff000000600780c */ /* 0x000fe20003f45270 */
[----:B------:R-:W-:Y:S01]  /*03a0*/  IMAD.MOV.U32 R6, RZ, RZ, R10 ;  /* 0x000000ffff067224 */ /* 0x000fe200078e000a */
[----:B------:R-:W-:Y:S02]  /*03b0*/  @!P1 CS2R R6, SRZ ;  /* 0x0000000000069805 */ /* 0x000fe4000001ff00 */
[----:B0-----:R-:W-:-:S05]  /*03c0*/  I2FP.F32.S32 R3, UR4 ;  /* 0x0000000400037c45 */ /* 0x001fca0008201400 */
[----:B-1----:R-:W-:-:S04]  /*03d0*/  FMUL R3, R3, UR5 ;  /* 0x0000000503037c20 */ /* 0x002fc80008400000 */
[----:B------:R-:W0:Y:S02]  /*03e0*/  F2F.F64.F32 R4, R3 ;  /* 0x0000000300047310 */ /* 0x000e240000201800 */
[----:B0-----:R-:W-:Y:S01]  /*03f0*/  DADD R8, -RZ, |R4| ;  /* 0x00000000ff087229 */ /* 0x001fe20000000504 */
[----:B------:R-:W-:Y:S10]  /*0400*/  @P2 BRA `(.L_x_33) ;  /* 0x0000000000182947 */ /* 0x000ff40003800000 */
[----:B------:R-:W-:-:S13]  /*0410*/  FSETP.NAN.AND P1, PT, R26, R26, PT ;  /* 0x0000001a1a00720b */ /* 0x000fda0003f28000 */
[----:B------:R-:W-:Y:S01]  /*0420*/  @P1 DADD R6, R24, 2 ;  /* 0x4000000018061429 */ /* 0x000fe20000000000 */
[----:B------:R-:W-:Y:S10]  /*0430*/  @P1 BRA `(.L_x_33) ;  /* 0x00000000000c1947 */ /* 0x000ff40003800000 */
[----:B------:R-:W-:-:S14]  /*0440*/  DSETP.NEU.AND P1, PT, |R24|, +INF , PT ;  /* 0x7ff000001800742a */ /* 0x000fdc0003f2d200 */
[----:B------:R-:W-:Y:S02]  /*0450*/  @!P1 IMAD.MOV.U32 R6, RZ, RZ, 0x0 ;  /* 0x00000000ff069424 */ /* 0x000fe400078e00ff */
[----:B------:R-:W-:-:S07]  /*0460*/  @!P1 IMAD.MOV.U32 R7, RZ, RZ, 0x7ff00000 ;  /* 0x7ff00000ff079424 */ /* 0x000fce00078e00ff */
.L_x_33:
[----:B------:R-:W-:Y:S05]  /*0470*/  BSYNC.RECONVERGENT B0 ;  /* 0x0000000000007941 */ /* 0x000fea0003800200 */
.L_x_32:
[----:B------:R-:W-:Y:S01]  /*0480*/  BSSY.RECONVERGENT B0, `(.L_x_34) ;  /* 0x0000007000007945 */ /* 0x000fe20003800200 */
[----:B------:R-:W-:Y:S01]  /*0490*/  MOV R10, R8 ;  /* 0x00000008000a7202 */ /* 0x000fe20000000f00 */
[----:B------:R-:W-:Y:S01]  /*04a0*/  IMAD.MOV.U32 R27, RZ, RZ, R9 ;  /* 0x000000ffff1b7224 */ /* 0x000fe200078e0009 */
[----:B------:R-:W-:Y:S02]  /*04b0*/  FSEL R24, R6, RZ, P0 ;  /* 0x000000ff06187208 */ /* 0x000fe40000000000 */
[----:B------:R-:W-:Y:S02]  /*04c0*/  FSEL R25, R7, 1.875, P0 ;  /* 0x3ff0000007197808 */ /* 0x000fe40000000000 */
[----:B------:R-:W-:-:S07]  /*04d0*/  MOV R0, 0x4f0 ;  /* 0x000004f000007802 */ /* 0x000fce0000000f00 */
[----:B------:R-:W-:Y:S05]  /*04e0*/  CALL.REL.NOINC `($_Z15mute_directwaveiiffffiiiiPfS_S_i$__internal_accurate_pow) ;  /* 0x0000001400587944 */ /* 0x000fea0003c00000 */
[----:B------:R-:W-:Y:S05]  /*04f0*/  BSYNC.RECONVERGENT B0 ;  /* 0x0000000000007941 */ /* 0x000fea0003800200 */
.L_x_34:
[----:B------:R-:W-:Y:S01]  /*0500*/  DADD R6, R4, 2 ;  /* 0x4000000004067429 */ /* 0x000fe20000000000 */
[C---:B------:R-:W-:Y:S02]  /*0510*/  FSETP.NEU.AND P1, PT, R3.reuse, RZ, PT ;  /* 0x000000ff0300720b */ /* 0x040fe40003f2d000 */
[----:B------:R-:W-:-:S07]  /*0520*/  FSETP.NEU.AND P0, PT, R3, 1, PT ;  /* 0x3f8000000300780b */ /* 0x000fce0003f0d000 */
[----:B------:R-:W-:Y:S01]  /*0530*/  LOP3.LUT R6, R7, 0x7ff00000, RZ, 0xc0, !PT ;  /* 0x7ff0000007067812 */ /* 0x000fe200078ec0ff */
[----:B------:R-:W-:-:S03]  /*0540*/  IMAD.MOV.U32 R7, RZ, RZ, R11 ;  /* 0x000000ffff077224 */ /* 0x000fc600078e000b */
[----:B------:R-:W-:Y:S01]  /*0550*/  ISETP.NE.AND P2, PT, R6, 0x7ff00000, PT ;  /* 0x7ff000000600780c */ /* 0x000fe20003f45270 */
[----:B------:R-:W-:Y:S01]  /*0560*/  IMAD.MOV.U32 R6, RZ, RZ, R10 ;  /* 0x000000ffff067224 */ /* 0x000fe200078e000a */
[----:B------:R-:W-:-:S11]  /*0570*/  @!P1 CS2R R6, SRZ ;  /* 0x0000000000069805 */ /* 0x000fd6000001ff00 */
[----:B------:R-:W-:Y:S05]  /*0580*/  @P2 BRA `(.L_x_35) ;  /* 0x0000000000182947 */ /* 0x000fea0003800000 */
[----:B------:R-:W-:-:S13]  /*0590*/  FSETP.NAN.AND P1, PT, R3, R3, PT ;  /* 0x000000030300720b */ /* 0x000fda0003f28000 */
[----:B------:R-:W-:Y:S01]  /*05a0*/  @P1 DADD R6, R4, 2 ;  /* 0x4000000004061429 */ /* 0x000fe20000000000 */
[----:B------:R-:W-:Y:S10]  /*05b0*/  @P1 BRA `(.L_x_35) ;  /* 0x00000000000c1947 */ /* 0x000ff40003800000 */
[----:B------:R-:W-:-:S14]  /*05c0*/  DSETP.NEU.AND P1, PT, |R4|, +INF , PT ;  /* 0x7ff000000400742a */ /* 0x000fdc0003f2d200 */
[----:B------:R-:W-:Y:S02]  /*05d0*/  @!P1 IMAD.MOV.U32 R6, RZ, RZ, 0x0 ;  /* 0x00000000ff069424 */ /* 0x000fe400078e00ff */
[----:B------:R-:W-:-:S07]  /*05e0*/  @!P1 IMAD.MOV.U32 R7, RZ, RZ, 0x7ff00000 ;  /* 0x7ff00000ff079424 */ /* 0x000fce00078e00ff */
.L_x_35:
[----:B------:R-:W-:Y:S01]  /*05f0*/  FSEL R4, R6, RZ, P0 ;  /* 0x000000ff06047208 */ /* 0x000fe20000000000 */
[----:B------:R-:W0:Y:S01]  /*0600*/  LDCU.64 UR4, c[0x0][0x358] ;  /* 0x00006b00ff0477ac */ /* 0x000e220008000a00 */
[----:B------:R-:W-:Y:S01]  /*0610*/  FSEL R5, R7, 1.875, P0 ;  /* 0x3ff0000007057808 */ /* 0x000fe20000000000 */
[----:B------:R-:W-:Y:S05]  /*0620*/  BSSY.RECONVERGENT B0, `(.L_x_36) ;  /* 0x0000010000007945 */ /* 0x000fea0003800200 */
[----:B------:R-:W-:-:S10]  /*0630*/  DADD R24, R24, R4 ;  /* 0x0000000018187229 */ /* 0x000fd40000000004 */
[----:B------:R-:W1:Y:S02]  /*0640*/  F2F.F32.F64 R24, R24 ;  /* 0x0000001800187310 */ /* 0x000e640000301000 */
[----:B-1----:R-:W-:-:S06]  /*0650*/  VIADD R0, R24, 0xf3000000 ;  /* 0xf300000018007836 */ /* 0x002fcc0000000000 */
[----:B------:R1:W2:Y:S01]  /*0660*/  MUFU.RSQ R3, R24 ;  /* 0x0000001800037308 */ /* 0x0002a20000001400 */
[----:B------:R-:W-:-:S13]  /*0670*/  ISETP.GT.U32.AND P0, PT, R0, 0x727fffff, PT ;  /* 0x727fffff0000780c */ /* 0x000fda0003f04070 */
[----:B01----:R-:W-:Y:S05]  /*0680*/  @!P0 BRA `(.L_x_37) ;  /* 0x0000000000148947 */ /* 0x003fea0003800000 */
[----:B------:R-:W-:Y:S01]  /*0690*/  IMAD.MOV.U32 R0, RZ, RZ, R24 ;  /* 0x000000ffff007224 */ /* 0x000fe200078e0018 */
[----:B------:R-:W-:-:S07]  /*06a0*/  MOV R10, 0x6c0 ;  /* 0x000006c0000a7802 */ /* 0x000fce0000000f00 */
[----:B--2---:R-:W-:Y:S05]  /*06b0*/  CALL.REL.NOINC `($__internal_2_$__cuda_sm20_sqrt_rn_f32_slowpath) ;  /* 0x0000000800f47944 */ /* 0x004fea0003c00000 */
[----:B------:R-:W-:Y:S01]  /*06c0*/  MOV R5, R4 ;  /* 0x0000000400057202 */ /* 0x000fe20000000f00 */
[----:B------:R-:W-:Y:S06]  /*06d0*/  BRA `(.L_x_38) ;  /* 0x0000000000107947 */ /* 0x000fec0003800000 */
.L_x_37:
[----:B--2---:R-:W-:Y:S01]  /*06e0*/  FMUL.FTZ R5, R24, R3 ;  /* 0x0000000318057220 */ /* 0x004fe20000410000 */
[----:B------:R-:W-:-:S03]  /*06f0*/  FMUL.FTZ R3, R3, 0.5 ;  /* 0x3f00000003037820 */ /* 0x000fc60000410000 */
[----:B------:R-:W-:-:S04]  /*0700*/  FFMA R0, -R5, R5, R24 ;  /* 0x0000000505007223 */ /* 0x000fc80000000118 */
[----:B------:R-:W-:-:S07]  /*0710*/  FFMA R5, R0, R3, R5 ;  /* 0x0000000300057223 */ /* 0x000fce0000000005 */
.L_x_38:
[----:B------:R-:W-:Y:S05]  /*0720*/  BSYNC.RECONVERGENT B0 ;  /* 0x0000000000007941 */ /* 0x000fea0003800200 */
.L_x_36:
[----:B------:R-:W0:Y:S08]  /*0730*/  LDC.64 R8, c[0x0][0x3b0] ;  /* 0x0000ec00ff087b82 */ /* 0x000e300000000a00 */
[----:B------:R-:W1:Y:S01]  /*0740*/  LDC.64 R6, c[0x0][0x3a8] ;  /* 0x0000ea00ff067b82 */ /* 0x000e620000000a00 */
[----:B0-----:R-:W2:Y:S04]  /*0750*/  LDG.E R8, desc[UR4][R8.64+0x4] ;  /* 0x0000040408087981 */ /* 0x001ea8000c1e1900 */
[----:B-1----:R0:W5:Y:S01]  /*0760*/  LDG.E R3, desc[UR4][R6.64+0x4] ;  /* 0x0000040406037981 */ /* 0x002162000c1e1900 */
[----:B------:R-:W-:-:S04]  /*0770*/  IMAD.MOV.U32 R11, RZ, RZ, 0x40000000 ;  /* 0x40000000ff0b7424 */ /* 0x000fc800078e00ff */
[----:B--2---:R-:W-:-:S04]  /*0780*/  FFMA R0, R8, R11, 1 ;  /* 0x3f80000008007423 */ /* 0x004fc8000000000b */
[----:B------:R-:W-:Y:S01]  /*0790*/  VIADD R4, R0, 0xf3000000 ;  /* 0xf300000000047836 */ /* 0x000fe20000000000 */
[----:B------:R0:W1:Y:S04]  /*07a0*/  MUFU.RSQ R11, R0 ;  /* 0x00000000000b7308 */ /* 0x0000680000001400 */
[----:B------:R-:W-:-:S13]  /*07b0*/  ISETP.GT.U32.AND P0, PT, R4, 0x727fffff, PT ;  /* 0x727fffff0400780c */ /* 0x000fda0003f04070 */
[----:B01----:R-:W-:Y:S05]  /*07c0*/  @!P0 BRA `(.L_x_39) ;  /* 0x0000000000188947 */ /* 0x003fea0003800000 */
[----:B------:R-:W-:Y:S01]  /*07d0*/  BSSY.RECONVERGENT B0, `(.L_x_40) ;  /* 0x0000003000007945 */ /* 0x000fe20003800200 */
[----:B------:R-:W-:-:S07]  /*07e0*/  MOV R10, 0x800 ;  /* 0x00000800000a7802 */ /* 0x000fce0000000f00 */
[----:B-----5:R-:W-:Y:S05]  /*07f0*/  CALL.REL.NOINC `($__internal_2_$__cuda_sm20_sqrt_rn_f32_slowpath) ;  /* 0x0000000800a47944 */ /* 0x020fea0003c00000 */
[----:B------:R-:W-:Y:S05]  /*0800*/  BSYNC.RECONVERGENT B0 ;  /* 0x0000000000007941 */ /* 0x000fea0003800200 */
.L_x_40:
[----:B------:R-:W-:Y:S01]  /*0810*/  IMAD.MOV.U32 R0, RZ, RZ, R4 ;  /* 0x000000ffff007224 */ /* 0x000fe200078e0004 */
[----:B------:R-:W-:Y:S06]  /*0820*/  BRA `(.L_x_41) ;  /* 0x0000000000107947 */ /* 0x000fec0003800000 */
.L_x_39:
[----:B------:R-:W-:Y:S01]  /*0830*/  FMUL.FTZ R7, R0, R11 ;  /* 0x0000000b00077220 */ /* 0x000fe20000410000 */
[----:B------:R-:W-:-:S03]  /*0840*/  FMUL.FTZ R11, R11, 0.5 ;  /* 0x3f0000000b0b7820 */ /* 0x000fc60000410000 */
[----:B------:R-:W-:-:S04]  /*0850*/  FFMA R0, -R7, R7, R0 ;  /* 0x0000000707007223 */ /* 0x000fc80000000100 */
[----:B------:R-:W-:-:S07]  /*0860*/  FFMA R0, R0, R11, R7 ;  /* 0x0000000b00007223 */ /* 0x000fce0000000007 */
.L_x_41:
[----:B-----5:R-:W-:Y:S01]  /*0870*/  FMUL R6, R3, R0 ;  /* 0x0000000003067220 */ /* 0x020fe20000400000 */
[----:B------:R-:W-:Y:S03]  /*0880*/  BSSY.RECONVERGENT B0, `(.L_x_42) ;  /* 0x000000e000007945 */ /* 0x000fe60003800200 */
[----:B------:R-:W0:Y:S08]  /*0890*/  MUFU.RCP R0, R6 ;  /* 0x0000000600007308 */ /* 0x000e300000001000 */
[----:B------:R-:W1:Y:S01]  /*08a0*/  FCHK P0, R5, R6 ;  /* 0x0000000605007302 */ /* 0x000e620000000000 */
[----:B0-----:R-:W-:-:S04]  /*08b0*/  FFMA R3, -R6, R0, 1 ;  /* 0x3f80000006037423 */ /* 0x001fc80000000100 */
[----:B------:R-:W-:-:S04]  /*08c0*/  FFMA R0, R0, R3, R0 ;  /* 0x0000000300007223 */ /* 0x000fc80000000000 */
[----:B------:R-:W-:-:S04]  /*08d0*/  FFMA R3, R0, R5, RZ ;  /* 0x0000000500037223 */ /* 0x000fc800000000ff */
[----:B------:R-:W-:-:S04]  /*08e0*/  FFMA R4, -R6, R3, R5 ;  /* 0x0000000306047223 */ /* 0x000fc80000000105 */
[----:B------:R-:W-:Y:S01]  /*08f0*/  FFMA R3, R0, R4, R3 ;  /* 0x0000000400037223 */ /* 0x000fe20000000003 */
[----:B-1----:R-:W-:Y:S06]  /*0900*/  @!P0 BRA `(.L_x_43) ;  /* 0x0000000000148947 */ /* 0x002fec0003800000 */
[----:B------:R-:W-:Y:S01]  /*0910*/  IMAD.MOV.U32 R3, RZ, RZ, R6 ;  /* 0x000000ffff037224 */ /* 0x000fe200078e0006 */
[----:B------:R-:W-:Y:S01]  /*0920*/  MOV R6, 0x950 ;  /* 0x0000095000067802 */ /* 0x000fe20000000f00 */
[----:B------:R-:W-:-:S07]  /*0930*/  IMAD.MOV.U32 R0, RZ, RZ, R5 ;  /* 0x000000ffff007224 */ /* 0x000fce00078e0005 */
[----:B------:R-:W-:Y:S05]  /*0940*/  CALL.REL.NOINC `($__internal_3_$__cuda_sm3x_div_rn_noftz_f32_slowpath) ;  /* 0x0000000800a87944 */ /* 0x000fea0003c00000 */
[----:B------:R-:W-:-:S07]  /*0950*/  IMAD.MOV.U32 R3, RZ, RZ, R0 ;  /* 0x000000ffff037224 */ /* 0x000fce00078e0000 */
.L_x_43:
[----:B------:R-:W-:Y:S05]  /*0960*/  BSYNC.RECONVERGENT B0 ;  /* 0x0000000000007941 */ /* 0x000fea0003800200 */
.L_x_42:
[----:B------:R-:W0:Y:S01]  /*0970*/  LDC.64 R6, c[0x0][0x388] ;  /* 0x0000e200ff067b82 */ /* 0x000e220000000a00 */
[----:B------:R-:W-:Y:S02]  /*0980*/  IMAD.MOV.U32 R4, RZ, RZ, 0x1 ;  /* 0x00000001ff047424 */ /* 0x000fe400078e00ff */
[----:B0-----:R-:W-:-:S06]  /*0990*/  FMUL R6, R6, R7 ;  /* 0x0000000706067220 */ /* 0x001fcc0000400000 */
[----:B------:R-:W0:Y:S08]  /*09a0*/  F2F.F64.F32 R6, R6 ;  /* 0x0000000600067310 */ /* 0x000e300000201800 */
[----:B0-----:R-:W0:Y:S02]  /*09b0*/  MUFU.RCP64H R5, R7 ;  /* 0x0000000700057308 */ /* 0x001e240000001800 */
[----:B0-----:R-:W-:-:S08]  /*09c0*/  DFMA R8, -R6, R4, 1 ;  /* 0x3ff000000608742b */ /* 0x001fd00000000104 */
[----:B------:R-:W-:-:S08]  /*09d0*/  DFMA R8, R8, R8, R8 ;  /* 0x000000080808722b */ /* 0x000fd00000000008 */
[----:B------:R-:W-:-:S08]  /*09e0*/  DFMA R8, R4, R8, R4 ;  /* 0x000000080408722b */ /* 0x000fd00000000004 */
[----:B------:R-:W-:-:S08]  /*09f0*/  DFMA R4, -R6, R8, 1 ;  /* 0x3ff000000604742b */ /* 0x000fd00000000108 */
[----:B------:R-:W-:-:S08]  /*0a00*/  DFMA R4, R8, R4, R8 ;  /* 0x000000040804722b */ /* 0x000fd00000000008 */
[----:B------:R-:W-:-:S08]  /*0a10*/  DMUL R8, R4, 2 ;  /* 0x4000000004087828 */ /* 0x000fd00000000000 */
[----:B------:R-:W-:-:S08]  /*0a20*/  DFMA R10, -R6, R8, 2 ;  /* 0x40000000060a742b */ /* 0x000fd00000000108 */
[----:B------:R-:W-:-:S10]  /*0a30*/  DFMA R4, R4, R10, R8 ;  /* 0x0000000a0404722b */ /* 0x000fd40000000008 */
[----:B------:R-:W-:-:S05]  /*0a40*/  FFMA R0, RZ, R7, R5 ;  /* 0x00000007ff007223 */ /* 0x000fca0000000005 */
[----:B------:R-:W-:-:S13]  /*0a50*/  FSETP.GT.AND P0, PT, |R0|, 1.469367938527859385e-39, PT ;  /* 0x001000000000780b */ /* 0x000fda0003f04200 */
[----:B------:R-:W-:Y:S05]  /*0a60*/  @P0 BRA `(.L_x_44) ;  /* 0x0000000000100947 */ /* 0x000fea0003800000 */
[----:B------:R-:W-:-:S07]  /*0a70*/  MOV R0, 0xa90 ;  /* 0x00000a9000007802 */ /* 0x000fce0000000f00 */
[----:B------:R-:W-:Y:S05]  /*0a80*/  CALL.REL.NOINC `($__internal_1_$__cuda_sm20_div_rn_f64_full) ;  /* 0x0000000000cc7944 */ /* 0x000fea0003c00000 */
[----:B------:R-:W-:Y:S01]  /*0a90*/  MOV R4, R12 ;  /* 0x0000000c00047202 */ /* 0x000fe20000000f00 */
[----:B------:R-:W-:-:S07]  /*0aa0*/  IMAD.MOV.U32 R5, RZ, RZ, R13 ;  /* 0x000000ffff057224 */ /* 0x000fce00078e000d */
.L_x_44:
[----:B------:R-:W0:Y:S01]  /*0ab0*/  LDC R8, c[0x0][0x388] ;  /* 0x0000e200ff087b82 */ /* 0x000e220000000800 */
[----:B------:R1:W2:Y:S01]  /*0ac0*/  F2I.F64.TRUNC R4, R4 ;  /* 0x0000000400047311 */ /* 0x0002a2000030d100 */
[----:B------:R-:W-:Y:S07]  /*0ad0*/  BSSY.RECONVERGENT B0, `(.L_x_45) ;  /* 0x000000e000007945 */ /* 0x000fee0003800200 */
[----:B0-----:R-:W0:Y:S08]  /*0ae0*/  MUFU.RCP R0, R8 ;  /* 0x0000000800007308 */ /* 0x001e300000001000 */
[----:B------:R-:W3:Y:S01]  /*0af0*/  FCHK P0, R3, R8 ;  /* 0x0000000803007302 */ /* 0x000ee20000000000 */
[----:B0-----:R-:W-:-:S04]  /*0b00*/  FFMA R7, R0, -R8, 1 ;  /* 0x3f80000000077423 */ /* 0x001fc80000000808 */
[----:B------:R-:W-:-:S04]  /*0b10*/  FFMA R0, R0, R7, R0 ;  /* 0x0000000700007223 */ /* 0x000fc80000000000 */
[----:B------:R-:W-:-:S04]  /*0b20*/  FFMA R6, R0, R3, RZ ;  /* 0x0000000300067223 */ /* 0x000fc800000000ff */
[----:B------:R-:W-:-:S04]  /*0b30*/  FFMA R7, R6, -R8, R3 ;  /* 0x8000000806077223 */ /* 0x000fc80000000003 */
[----:B------:R-:W-:Y:S01]  /*0b40*/  FFMA R0, R0, R7, R6 ;  /* 0x0000000700007223 */ /* 0x000fe20000000006 */
[----:B-123--:R-:W-:Y:S06]  /*0b50*/  @!P0 BRA `(.L_x_46) ;  /* 0x0000000000148947 */ /* 0x00efec0003800000 */
[----:B------:R-:W0:Y:S01]  /*0b60*/  LDCU UR6, c[0x0][0x388] ;  /* 0x00007100ff0677ac */ /* 0x000e220008000800 */
[----:B------:R-:W-:Y:S01]  /*0b70*/  IMAD.MOV.U32 R0, RZ, RZ, R3 ;  /* 0x000000ffff007224 */ /* 0x000fe200078e0003 */
[----:B------:R-:W-:Y:S01]  /*0b80*/  MOV R6, 0xbb0 ;  /* 0x00000bb000067802 */ /* 0x000fe20000000f00 */
[----:B0-----:R-:W-:-:S07]  /*0b90*/  IMAD.U32 R3, RZ, RZ, UR6 ;  /* 0x00000006ff037e24 */ /* 0x001fce000f8e00ff */
[----:B------:R-:W-:Y:S05]  /*0ba0*/  CALL.REL.NOINC `($__internal_3_$__cuda_sm3x_div_rn_noftz_f32_slowpath) ;  /* 0x0000000800107944 */ /* 0x000fea0003c00000 */
.L_x_46:
[----:B------:R-:W-:Y:S05]  /*0bb0*/  BSYNC.RECONVERGENT B0 ;  /* 0x0000000000007941 */ /* 0x000fea0003800200 */
.L_x_45:
[----:B------:R-:W0:Y:S01]  /*0bc0*/  LDC R10, c[0x0][0x384] ;  /* 0x0000e100ff0a7b82 */ /* 0x000e220000000800 */
[----:B------:R-:W1:Y:S01]  /*0bd0*/  LDCU UR6, c[0x0][0x3c0] ;  /* 0x00007800ff0677ac */ /* 0x000e620008000800 */
[----:B------:R-:W-:Y:S02]  /*0be0*/  ISETP.GE.AND P1, PT, R2, RZ, PT ;  /* 0x000000ff0200720c */ /* 0x000fe40003f26270 */
[----:B0-----:R-:W-:Y:S02]  /*0bf0*/  IABS R5, R10 ;  /* 0x0000000a00057213 */ /* 0x001fe40000000000 */
[----:B------:R-:W-:Y:S02]  /*0c00*/  ISETP.NE.AND P2, PT, R10, RZ, PT ;  /* 0x000000ff0a00720c */ /* 0x000fe40003f45270 */
[----:B------:R-:W0:Y:S08]  /*0c10*/  I2F.RP R3, R5 ;  /* 0x0000000500037306 */ /* 0x000e300000209400 */
[----:B0-----:R-:W0:Y:S02]  /*0c20*/  MUFU.RCP R3, R3 ;  /* 0x0000000300037308 */ /* 0x001e240000001000 */
[----:B0-----:R-:W-:-:S06]  /*0c30*/  VIADD R6, R3, 0xffffffe ;  /* 0x0ffffffe03067836 */ /* 0x001fcc0000000000 */
[----:B------:R-:W1:Y:S08]  /*0c40*/  F2I.TRUNC.NTZ R3, R0 ;  /* 0x0000000000037305 */ /* 0x000e70000020f100 */
[----:B------:R0:W2:Y:S01]  /*0c50*/  F2I.FTZ.U32.TRUNC.NTZ R7, R6 ;  /* 0x0000000600077305 */ /* 0x0000a2000021f000 */
[----:B-1----:R-:W-:Y:S01]  /*0c60*/  IADD3 R4, PT, PT, R3, UR6, R4 ;  /* 0x0000000603047c10 */ /* 0x002fe2000fffe004 */
[----:B0-----:R-:W-:-:S02]  /*0c70*/  IMAD.MOV.U32 R6, RZ, RZ, RZ ;  /* 0x000000ffff067224 */ /* 0x001fc400078e00ff */
[----:B--2---:R-:W-:-:S04]  /*0c80*/  IMAD.MOV R8, RZ, RZ, -R7 ;  /* 0x000000ffff087224 */ /* 0x004fc800078e0a07 */
[----:B------:R-:W-:Y:S01]  /*0c90*/  IMAD R9, R8, R5, RZ ;  /* 0x0000000508097224 */ /* 0x000fe200078e02ff */
[----:B------:R-:W-:-:S03]  /*0ca0*/  IABS R8, R2 ;  /* 0x0000000200087213 */ /* 0x000fc60000000000 */
[----:B------:R-:W-:-:S06]  /*0cb0*/  IMAD.HI.U32 R9, R7, R9, R6 ;  /* 0x0000000907097227 */ /* 0x000fcc00078e0006 */
[----:B------:R-:W-:-:S05]  /*0cc0*/  IMAD.HI.U32 R9, R9, R8, RZ ;  /* 0x0000000809097227 */ /* 0x000fca00078e00ff */
[----:B------:R-:W-:-:S05]  /*0cd0*/  IADD3 R9, PT, PT, -R9, RZ, RZ ;  /* 0x000000ff09097210 */ /* 0x000fca0007ffe1ff */
[----:B------:R-:W-:-:S05]  /*0ce0*/  IMAD R8, R5, R9, R8 ;  /* 0x0000000905087224 */ /* 0x000fca00078e0208 */
[----:B------:R-:W-:-:S13]  /*0cf0*/  ISETP.GT.U32.AND P0, PT, R5, R8, PT ;  /* 0x000000080500720c */ /* 0x000fda0003f04070 */
[----:B------:R-:W-:-:S05]  /*0d00*/  @!P0 IMAD.IADD R8, R8, 0x1, -R5 ;  /* 0x0000000108088824 */ /* 0x000fca00078e0a05 */
[----:B------:R-:W-:-:S13]  /*0d10*/  ISETP.GT.U32.AND P0, PT, R5, R8, PT ;  /* 0x000000080500720c */ /* 0x000fda0003f04070 */
[----:B------:R-:W-:-:S04]  /*0d20*/  @!P0 IMAD.IADD R8, R8, 0x1, -R5 ;  /* 0x0000000108088824 */ /* 0x000fc800078e0a05 */
[----:B------:R-:W-:-:S04]  /*0d30*/  IMAD.MOV.U32 R5, RZ, RZ, R8 ;  /* 0x000000ffff057224 */ /* 0x000fc800078e0008 */
[----:B------:R-:W-:Y:S01]  /*0d40*/  @!P1 IMAD.MOV R5, RZ, RZ, -R5 ;  /* 0x000000ffff059224 */ /* 0x000fe200078e0a05 */
[----:B------:R-:W-:-:S04]  /*0d50*/  @!P2 LOP3.LUT R5, RZ, R10, RZ, 0x33, !PT ;  /* 0x0000000aff05a212 */ /* 0x000fc800078e33ff */
[----:B------:R-:W-:-:S13]  /*0d60*/  ISETP.GE.AND P0, PT, R5, R4, PT ;  /* 0x000000040500720c */ /* 0x000fda0003f06270 */
[----:B------:R-:W-:Y:S05]  /*0d70*/  @P0 EXIT ;  /* 0x000000000000094d */ /* 0x000fea0003800000 */
[----:B------:R-:W0:Y:S02]  /*0d80*/  LDC.64 R4, c[0x0][0x3b8] ;  /* 0x0000ee00ff047b82 */ /* 0x000e240000000a00 */
[----:B0-----:R-:W-:-:S05]  /*0d90*/  IMAD.WIDE R2, R2, 0x4, R4 ;  /* 0x0000000402027825 */ /* 0x001fca00078e0204 */
[----:B------:R-:W-:Y:S01]  /*0da0*/  STG.E desc[UR4][R2.64], RZ ;  /* 0x000000ff02007986 */ /* 0x000fe2000c101904 */
[----:B------:R-:W-:Y:S05]  /*0db0*/  EXIT ;  /* 0x000000000000794d */ /* 0x000fea0003800000 */
        .weak           $__internal_1_$__cuda_sm20_div_rn_f64_full
        .type           $__internal_1_$__cuda_sm20_div_rn_f64_full,@function
        .size           $__internal_1_$__cuda_sm20_div_rn_f64_full,($__internal_2_$__cuda_sm20_sqrt_rn_f32_slowpath - $__internal_1_$__cuda_sm20_div_rn_f64_full)
$__internal_1_$__cuda_sm20_div_rn_f64_full:
[C---:B------:R-:W-:Y:S01]  /*0dc0*/  FSETP.GEU.AND P0, PT, |R7|.reuse, 1.469367938527859385e-39, PT ;  /* 0x001000000700780b */ /* 0x040fe20003f0e200 */
[----:B------:R-:W-:Y:S01]  /*0dd0*/  IMAD.MOV.U32 R8, RZ, RZ, 0x1 ;  /* 0x00000001ff087424 */ /* 0x000fe200078e00ff */
[C---:B------:R-:W-:Y:S01]  /*0de0*/  LOP3.LUT R4, R7.reuse, 0x800fffff, RZ, 0xc0, !PT ;  /* 0x800fffff07047812 */ /* 0x040fe200078ec0ff */
[----:B------:R-:W-:Y:S01]  /*0df0*/  IMAD.MOV.U32 R19, RZ, RZ, 0x40000000 ;  /* 0x40000000ff137424 */ /* 0x000fe200078e00ff */
[----:B------:R-:W-:Y:S02]  /*0e00*/  LOP3.LUT R13, R7, 0x7ff00000, RZ, 0xc0, !PT ;  /* 0x7ff00000070d7812 */ /* 0x000fe400078ec0ff */
[----:B------:R-:W-:Y:S01]  /*0e10*/  LOP3.LUT R5, R4, 0x3ff00000, RZ, 0xfc, !PT ;  /* 0x3ff0000004057812 */ /* 0x000fe200078efcff */
[----:B------:R-:W-:Y:S01]  /*0e20*/  IMAD.MOV.U32 R4, RZ, RZ, R6 ;  /* 0x000000ffff047224 */ /* 0x000fe200078e0006 */
[----:B------:R-:W-:Y:S01]  /*0e30*/  MOV R12, 0x1ca00000 ;  /* 0x1ca00000000c7802 */ /* 0x000fe20000000f00 */
[----:B------:R-:W-:Y:S01]  /*0e40*/  IMAD.MOV.U32 R18, RZ, RZ, R13 ;  /* 0x000000ffff127224 */ /* 0x000fe200078e000d */
[----:B------:R-:W-:Y:S01]  /*0e50*/  ISETP.LE.U32.AND P1, PT, R13, 0x40000000, PT ;  /* 0x400000000d00780c */ /* 0x000fe20003f23070 */
[----:B------:R-:W-:-:S02]  /*0e60*/  VIADD R13, R19, 0xffffffff ;  /* 0xffffffff130d7836 */ /* 0x000fc40000000000 */
[----:B------:R-:W-:-:S06]  /*0e70*/  @!P0 DMUL R4, R6, 8.98846567431157953865e+307 ;  /* 0x7fe0000006048828 */ /* 0x000fcc0000000000 */
[----:B------:R-:W0:Y:S04]  /*0e80*/  MUFU.RCP64H R9, R5 ;  /* 0x0000000500097308 */ /* 0x000e280000001800 */
[----:B------:R-:W-:Y:S02]  /*0e90*/  @!P0 LOP3.LUT R18, R5, 0x7ff00000, RZ, 0xc0, !PT ;  /* 0x7ff0000005128812 */ /* 0x000fe400078ec0ff */
[----:B------:R-:W-:-:S03]  /*0ea0*/  ISETP.GT.U32.AND P0, PT, R13, 0x7feffffe, PT ;  /* 0x7feffffe0d00780c */ /* 0x000fc60003f04070 */
[----:B------:R-:W-:-:S05]  /*0eb0*/  VIADD R13, R18, 0xffffffff ;  /* 0xffffffff120d7836 */ /* 0x000fca0000000000 */
[----:B------:R-:W-:Y:S01]  /*0ec0*/  ISETP.GT.U32.OR P0, PT, R13, 0x7feffffe, P0 ;  /* 0x7feffffe0d00780c */ /* 0x000fe20000704470 */
[----:B0-----:R-:W-:-:S08]  /*0ed0*/  DFMA R10, R8, -R4, 1 ;  /* 0x3ff00000080a742b */ /* 0x001fd00000000804 */
[----:B------:R-:W-:-:S08]  /*0ee0*/  DFMA R10, R10, R10, R10 ;  /* 0x0000000a0a0a722b */ /* 0x000fd0000000000a */
[----:B------:R-:W-:-:S08]  /*0ef0*/  DFMA R10, R8, R10, R8 ;  /* 0x0000000a080a722b */ /* 0x000fd00000000008 */
[----:B------:R-:W-:-:S08]  /*0f00*/  DFMA R8, R10, -R4, 1 ;  /* 0x3ff000000a08742b */ /* 0x000fd00000000804 */
[----:B------:R-:W-:Y:S01]  /*0f10*/  DFMA R10, R10, R8, R10 ;  /* 0x000000080a0a722b */ /* 0x000fe2000000000a */
[----:B------:R-:W-:Y:S01]  /*0f20*/  SEL R9, R12, 0x63400000, !P1 ;  /* 0x634000000c097807 */ /* 0x000fe20004800000 */
[----:B------:R-:W-:-:S06]  /*0f30*/  IMAD.MOV.U32 R8, RZ, RZ, RZ ;  /* 0x000000ffff087224 */ /* 0x000fcc00078e00ff */
[----:B------:R-:W-:-:S08]  /*0f40*/  DMUL R14, R10, R8 ;  /* 0x000000080a0e7228 */ /* 0x000fd00000000000 */
[----:B------:R-:W-:-:S08]  /*0f50*/  DFMA R16, R14, -R4, R8 ;  /* 0x800000040e10722b */ /* 0x000fd00000000008 */
[----:B------:R-:W-:Y:S01]  /*0f60*/  DFMA R10, R10, R16, R14 ;  /* 0x000000100a0a722b */ /* 0x000fe2000000000e */
[----:B------:R-:W-:Y:S10]  /*0f70*/  @P0 BRA `(.L_x_47) ;  /* 0x0000000000740947 */ /* 0x000ff40003800000 */
[----:B------:R-:W-:Y:S01]  /*0f80*/  LOP3.LUT R15, R7, 0x7ff00000, RZ, 0xc0, !PT ;  /* 0x7ff00000070f7812 */ /* 0x000fe200078ec0ff */
[----:B------:R-:W-:-:S03]  /*0f90*/  IMAD.MOV.U32 R13, RZ, RZ, 0x40000000 ;  /* 0x40000000ff0d7424 */ /* 0x000fc600078e00ff */
[C---:B------:R-:W-:Y:S02]  /*0fa0*/  IADD3 R14, PT, PT, -R15.reuse, RZ, RZ ;  /* 0x000000ff0f0e7210 */ /* 0x040fe40007ffe1ff */
[----:B------:R-:W-:Y:S02]  /*0fb0*/  ISETP.LE.U32.AND P0, PT, R15, 0x40000000, PT ;  /* 0x400000000f00780c */ /* 0x000fe40003f03070 */
[----:B------:R-:W-:Y:S01]  /*0fc0*/  VIADDMNMX R13, R14, R13, 0xb9600000, !PT ;  /* 0xb96000000e0d7446 */ /* 0x000fe2000780010d */
[----:B------:R-:W-:Y:S01]  /*0fd0*/  IMAD.MOV.U32 R14, RZ, RZ, RZ ;  /* 0x000000ffff0e7224 */ /* 0x000fe200078e00ff */
[----:B------:R-:W-:Y:S02]  /*0fe0*/  SEL R12, R12, 0x63400000, !P0 ;  /* 0x634000000c0c7807 */ /* 0x000fe40004000000 */
[----:B------:R-:W-:-:S05]  /*0ff0*/  VIMNMX R13, PT, PT, R13, 0x46a00000, PT ;  /* 0x46a000000d0d7848 */ /* 0x000fca0003fe0100 */
[----:B------:R-:W-:-:S04]  /*1000*/  IMAD.IADD R16, R13, 0x1, -R12 ;  /* 0x000000010d107824 */ /* 0x000fc800078e0a0c */
        /* <DEDUP_REMOVED lines=10> */
[----:B------:R-:W-:Y:S02]  /*10b0*/  IMAD.MOV R5, RZ, RZ, -R16 ;  /* 0x000000ffff057224 */ /* 0x000fe400078e0a10 */
[----:B------:R-:W-:-:S06]  /*10c0*/  IMAD.MOV.U32 R4, RZ, RZ, RZ ;  /* 0x000000ffff047224 */ /* 0x000fcc00078e00ff */
[----:B------:R-:W-:Y:S02]  /*10d0*/  DFMA R4, R12, -R4, R10 ;  /* 0x800000040c04722b */ /* 0x000fe4000000000a */
[----:B------:R-:W-:-:S04]  /*10e0*/  DMUL.RP R10, R10, R14 ;  /* 0x0000000e0a0a7228 */ /* 0x000fc80000008000 */
[----:B------:R-:W-:-:S04]  /*10f0*/  IADD3 R4, PT, PT, -R16, -0x43300000, RZ ;  /* 0xbcd0000010047810 */ /* 0x000fc80007ffe1ff */
[----:B------:R-:W-:Y:S02]  /*1100*/  FSETP.NEU.AND P0, PT, |R5|, R4, PT ;  /* 0x000000040500720b */ /* 0x000fe40003f0d200 */
[----:B------:R-:W-:Y:S02]  /*1110*/  LOP3.LUT R7, R11, R7, RZ, 0x3c, !PT ;  /* 0x000000070b077212 */ /* 0x000fe400078e3cff */
[----:B------:R-:W-:Y:S02]  /*1120*/  FSEL R12, R10, R12, !P0 ;  /* 0x0000000c0a0c7208 */ /* 0x000fe40004000000 */
[----:B------:R-:W-:Y:S01]  /*1130*/  FSEL R13, R7, R13, !P0 ;  /* 0x0000000d070d7208 */ /* 0x000fe20004000000 */
[----:B------:R-:W-:Y:S06]  /*1140*/  BRA `(.L_x_48) ;  /* 0x0000000000447947 */ /* 0x000fec0003800000 */
.L_x_47:
[----:B------:R-:W-:-:S14]  /*1150*/  DSETP.NAN.AND P0, PT, R6, R6, PT ;  /* 0x000000060600722a */ /* 0x000fdc0003f08000 */
[----:B------:R-:W-:Y:S05]  /*1160*/  @P0 BRA `(.L_x_49) ;  /* 0x0000000000340947 */ /* 0x000fea0003800000 */
[----:B------:R-:W-:Y:S01]  /*1170*/  ISETP.NE.AND P0, PT, R19, R18, PT ;  /* 0x000000121300720c */ /* 0x000fe20003f05270 */
[----:B------:R-:W-:Y:S01]  /*1180*/  IMAD.MOV.U32 R13, RZ, RZ, -0x80000 ;  /* 0xfff80000ff0d7424 */ /* 0x000fe200078e00ff */
[----:B------:R-:W-:-:S11]  /*1190*/  MOV R12, 0x0 ;  /* 0x00000000000c7802 */ /* 0x000fd60000000f00 */
[----:B------:R-:W-:Y:S05]  /*11a0*/  @!P0 BRA `(.L_x_48) ;  /* 0x00000000002c8947 */ /* 0x000fea0003800000 */
[----:B------:R-:W-:Y:S02]  /*11b0*/  ISETP.NE.AND P0, PT, R19, 0x7ff00000, PT ;  /* 0x7ff000001300780c */ /* 0x000fe40003f05270 */
[----:B------:R-:W-:Y:S02]  /*11c0*/  LOP3.LUT R6, R7, 0x40000000, RZ, 0x3c, !PT ;  /* 0x4000000007067812 */ /* 0x000fe400078e3cff */
[----:B------:R-:W-:Y:S02]  /*11d0*/  ISETP.EQ.OR P0, PT, R18, RZ, !P0 ;  /* 0x000000ff1200720c */ /* 0x000fe40004702670 */
[----:B------:R-:W-:-:S11]  /*11e0*/  LOP3.LUT R13, R6, 0x80000000, RZ, 0xc0, !PT ;  /* 0x80000000060d7812 */ /* 0x000fd600078ec0ff */
[----:B------:R-:W-:Y:S01]  /*11f0*/  @P0 LOP3.LUT R4, R13, 0x7ff00000, RZ, 0xfc, !PT ;  /* 0x7ff000000d040812 */ /* 0x000fe200078efcff */
[----:B------:R-:W-:Y:S02]  /*1200*/  @!P0 IMAD.MOV.U32 R12, RZ, RZ, RZ ;  /* 0x000000ffff0c8224 */ /* 0x000fe400078e00ff */
[----:B------:R-:W-:Y:S02]  /*1210*/  @P0 IMAD.MOV.U32 R12, RZ, RZ, RZ ;  /* 0x000000ffff0c0224 */ /* 0x000fe400078e00ff */
[----:B------:R-:W-:Y:S01]  /*1220*/  @P0 IMAD.MOV.U32 R13, RZ, RZ, R4 ;  /* 0x000000ffff0d0224 */ /* 0x000fe200078e0004 */
[----:B------:R-:W-:Y:S06]  /*1230*/  BRA `(.L_x_48) ;  /* 0x0000000000087947 */ /* 0x000fec0003800000 */
.L_x_49:
[----:B------:R-:W-:Y:S01]  /*1240*/  LOP3.LUT R13, R7, 0x80000, RZ, 0xfc, !PT ;  /* 0x00080000070d7812 */ /* 0x000fe200078efcff */
[----:B------:R-:W-:-:S07]  /*1250*/  IMAD.MOV.U32 R12, RZ, RZ, R6 ;  /* 0x000000ffff0c7224 */ /* 0x000fce00078e0006 */
.L_x_48:
[----:B------:R-:W-:Y:S01]  /*1260*/  IMAD.MOV.U32 R4, RZ, RZ, R0 ;  /* 0x000000ffff047224 */ /* 0x000fe200078e0000 */
[----:B------:R-:W-:-:S04]  /*1270*/  MOV R5, 0x0 ;  /* 0x0000000000057802 */ /* 0x000fc80000000f00 */
[----:B------:R-:W-:Y:S05]  /*1280*/  RET.REL.NODEC R4 `(_Z15mute_directwaveiiffffiiiiPfS_S_i) ;  /* 0xffffffec045c7950 */ /* 0x000fea0003c3ffff */
        .weak           $__internal_2_$__cuda_sm20_sqrt_rn_f32_slowpath
        .type           $__internal_2_$__cuda_sm20_sqrt_rn_f32_slowpath,@function
        .size           $__internal_2_$__cuda_sm20_sqrt_rn_f32_slowpath,($__internal_3_$__cuda_sm3x_div_rn_noftz_f32_slowpath - $__internal_2_$__cuda_sm20_sqrt_rn_f32_slowpath)
$__internal_2_$__cuda_sm20_sqrt_rn_f32_slowpath:
[----:B------:R-:W-:-:S13]  /*1290*/  LOP3.LUT P0, RZ, R0, 0x7fffffff, RZ, 0xc0, !PT ;  /* 0x7fffffff00ff7812 */ /* 0x000fda000780c0ff */
[----:B------:R-:W-:Y:S01]  /*12a0*/  @!P0 IMAD.MOV.U32 R4, RZ, RZ, R0 ;  /* 0x000000ffff048224 */ /* 0x000fe200078e0000 */
[----:B------:R-:W-:Y:S06]  /*12b0*/  @!P0 BRA `(.L_x_50) ;  /* 0x0000000000408947 */ /* 0x000fec0003800000 */
[----:B------:R-:W-:-:S13]  /*12c0*/  FSETP.GEU.FTZ.AND P0, PT, R0, RZ, PT ;  /* 0x000000ff0000720b */ /* 0x000fda0003f1e000 */
[----:B------:R-:W-:Y:S01]  /*12d0*/  @!P0 IMAD.MOV.U32 R4, RZ, RZ, 0x7fffffff ;  /* 0x7fffffffff048424 */ /* 0x000fe200078e00ff */
[----:B------:R-:W-:Y:S06]  /*12e0*/  @!P0 BRA `(.L_x_50) ;  /* 0x0000000000348947 */ /* 0x000fec0003800000 */
[----:B------:R-:W-:-:S13]  /*12f0*/  FSETP.GTU.FTZ.AND P0, PT, |R0|, +INF , PT ;  /* 0x7f8000000000780b */ /* 0x000fda0003f1c200 */
[----:B------:R-:W-:Y:S01]  /*1300*/  @P0 FADD.FTZ R4, R0, 1 ;  /* 0x3f80000000040421 */ /* 0x000fe20000010000 */
[----:B------:R-:W-:Y:S06]  /*1310*/  @P0 BRA `(.L_x_50) ;  /* 0x0000000000280947 */ /* 0x000fec0003800000 */
[----:B------:R-:W-:-:S13]  /*1320*/  FSETP.NEU.FTZ.AND P0, PT, |R0|, +INF , PT ;  /* 0x7f8000000000780b */ /* 0x000fda0003f1d200 */
[----:B------:R-:W-:-:S04]  /*1330*/  @P0 FFMA R6, R0, 1.84467440737095516160e+19, RZ ;  /* 0x5f80000000060823 */ /* 0x000fc800000000ff */
[----:B------:R-:W0:Y:S02]  /*1340*/  @P0 MUFU.RSQ R7, R6 ;  /* 0x0000000600070308 */ /* 0x000e240000001400 */
[----:B0-----:R-:W-:Y:S01]  /*1350*/  @P0 FMUL.FTZ R9, R6, R7 ;  /* 0x0000000706090220 */ /* 0x001fe20000410000 */
[----:B------:R-:W-:-:S03]  /*1360*/  @P0 FMUL.FTZ R7, R7, 0.5 ;  /* 0x3f00000007070820 */ /* 0x000fc60000410000 */
[----:B------:R-:W-:-:S04]  /*1370*/  @P0 FADD.FTZ R4, -R9, -RZ ;  /* 0x800000ff09040221 */ /* 0x000fc80000010100 */
[----:B------:R-:W-:Y:S01]  /*1380*/  @P0 FFMA R8, R9, R4, R6 ;  /* 0x0000000409080223 */ /* 0x000fe20000000006 */
[----:B------:R-:W-:-:S03]  /*1390*/  @!P0 IMAD.MOV.U32 R4, RZ, RZ, R0 ;  /* 0x000000ffff048224 */ /* 0x000fc600078e0000 */
[----:B------:R-:W-:-:S04]  /*13a0*/  @P0 FFMA R7, R8, R7, R9 ;  /* 0x0000000708070223 */ /* 0x000fc80000000009 */
[----:B------:R-:W-:-:S07]  /*13b0*/  @P0 FMUL.FTZ R4, R7, 2.3283064365386962891e-10 ;  /* 0x2f80000007040820 */ /* 0x000fce0000410000 */
.L_x_50:
[----:B------:R-:W-:Y:S02]  /*13c0*/  IMAD.MOV.U32 R6, RZ, RZ, R10 ;  /* 0x000000ffff067224 */ /* 0x000fe400078e000a */
[----:B------:R-:W-:-:S04]  /*13d0*/  IMAD.MOV.U32 R7, RZ, RZ, 0x0 ;  /* 0x00000000ff077424 */ /* 0x000fc800078e00ff */
[----:B------:R-:W-:Y:S05]  /*13e0*/  RET.REL.NODEC R6 `(_Z15mute_directwaveiiffffiiiiPfS_S_i) ;  /* 0xffffffec06047950 */ /* 0x000fea0003c3ffff */
        .weak           $__internal_3_$__cuda_sm3x_div_rn_noftz_f32_slowpath
        .type           $__internal_3_$__cuda_sm3x_div_rn_noftz_f32_slowpath,@function
        .size           $__internal_3_$__cuda_sm3x_div_rn_noftz_f32_slowpath,($_Z15mute_directwaveiiffffiiiiPfS_S_i$__internal_accurate_pow - $__internal_3_$__cuda_sm3x_div_rn_noftz_f32_slowpath)
$__internal_3_$__cuda_sm3x_div_rn_noftz_f32_slowpath:
[----:B------:R-:W-:Y:S01]  /*13f0*/  SHF.R.U32.HI R7, RZ, 0x17, R3 ;  /* 0x00000017ff077819 */ /* 0x000fe20000011603 */
[----:B------:R-:W-:Y:S01]  /*1400*/  BSSY.RECONVERGENT B1, `(.L_x_51) ;  /* 0x0000062000017945 */ /* 0x000fe20003800200 */
[----:B------:R-:W-:Y:S02]  /*1410*/  SHF.R.U32.HI R5, RZ, 0x17, R0 ;  /* 0x00000017ff057819 */ /* 0x000fe40000011600 */
[----:B------:R-:W-:Y:S02]  /*1420*/  LOP3.LUT R12, R7, 0xff, RZ, 0xc0, !PT ;  /* 0x000000ff070c7812 */ /* 0x000fe400078ec0ff */
[----:B------:R-:W-:-:S03]  /*1430*/  LOP3.LUT R10, R5, 0xff, RZ, 0xc0, !PT ;  /* 0x000000ff050a7812 */ /* 0x000fc600078ec0ff */
[----:B------:R-:W-:Y:S01]  /*1440*/  VIADD R8, R12, 0xffffffff ;  /* 0xffffffff0c087836 */ /* 0x000fe20000000000 */
[----:B------:R-:W-:-:S04]  /*1450*/  IADD3 R7, PT, PT, R10, -0x1, RZ ;  /* 0xffffffff0a077810 */ /* 0x000fc80007ffe0ff */
[----:B------:R-:W-:-:S04]  /*1460*/  ISETP.GT.U32.AND P0, PT, R8, 0xfd, PT ;  /* 0x000000fd0800780c */ /* 0x000fc80003f04070 */
[----:B------:R-:W-:-:S13]  /*1470*/  ISETP.GT.U32.OR P0, PT, R7, 0xfd, P0 ;  /* 0x000000fd0700780c */ /* 0x000fda0000704470 */
[----:B------:R-:W-:Y:S01]  /*1480*/  @!P0 IMAD.MOV.U32 R5, RZ, RZ, RZ ;  /* 0x000000ffff058224 */ /* 0x000fe200078e00ff */
[----:B------:R-:W-:Y:S06]  /*1490*/  @!P0 BRA `(.L_x_52) ;  /* 0x00000000005c8947 */ /* 0x000fec0003800000 */
[----:B------:R-:W-:Y:S02]  /*14a0*/  FSETP.GTU.FTZ.AND P0, PT, |R0|, +INF , PT ;  /* 0x7f8000000000780b */ /* 0x000fe40003f1c200 */
[----:B------:R-:W-:-:S04]  /*14b0*/  FSETP.GTU.FTZ.AND P1, PT, |R3|, +INF , PT ;  /* 0x7f8000000300780b */ /* 0x000fc80003f3c200 */
[----:B------:R-:W-:-:S13]  /*14c0*/  PLOP3.LUT P0, PT, P0, P1, PT, 0xf8, 0x8f ;  /* 0x00000000008f781c */ /* 0x000fda0000703f70 */
[----:B------:R-:W-:Y:S05]  /*14d0*/  @P0 BRA `(.L_x_53) ;  /* 0x00000004004c0947 */ /* 0x000fea0003800000 */
[----:B------:R-:W-:-:S13]  /*14e0*/  LOP3.LUT P0, RZ, R3, 0x7fffffff, R0, 0xc8, !PT ;  /* 0x7fffffff03ff7812 */ /* 0x000fda000780c800 */
[----:B------:R-:W-:Y:S05]  /*14f0*/  @!P0 BRA `(.L_x_54) ;  /* 0x00000004003c8947 */ /* 0x000fea0003800000 */
[C---:B------:R-:W-:Y:S02]  /*1500*/  FSETP.NEU.FTZ.AND P2, PT, |R0|.reuse, +INF , PT ;  /* 0x7f8000000000780b */ /* 0x040fe40003f5d200 */
[----:B------:R-:W-:Y:S02]  /*1510*/  FSETP.NEU.FTZ.AND P1, PT, |R3|, +INF , PT ;  /* 0x7f8000000300780b */ /* 0x000fe40003f3d200 */
[----:B------:R-:W-:-:S11]  /*1520*/  FSETP.NEU.FTZ.AND P0, PT, |R0|, +INF , PT ;  /* 0x7f8000000000780b */ /* 0x000fd60003f1d200 */
[----:B------:R-:W-:Y:S05]  /*1530*/  @!P1 BRA !P2, `(.L_x_54) ;  /* 0x00000004002c9947 */ /* 0x000fea0005000000 */
[----:B------:R-:W-:-:S04]  /*1540*/  LOP3.LUT P2, RZ, R0, 0x7fffffff, RZ, 0xc0, !PT ;  /* 0x7fffffff00ff7812 */ /* 0x000fc8000784c0ff */
[----:B------:R-:W-:-:S13]  /*1550*/  PLOP3.LUT P1, PT, P1, P2, PT, 0x2f, 0xf2 ;  /* 0x0000000000f2781c */ /* 0x000fda0000f24577 */
[----:B------:R-:W-:Y:S05]  /*1560*/  @P1 BRA `(.L_x_55) ;  /* 0x0000000400181947 */ /* 0x000fea0003800000 */
[----:B------:R-:W-:-:S04]  /*1570*/  LOP3.LUT P1, RZ, R3, 0x7fffffff, RZ, 0xc0, !PT ;  /* 0x7fffffff03ff7812 */ /* 0x000fc8000782c0ff */
[----:B------:R-:W-:-:S13]  /*1580*/  PLOP3.LUT P0, PT, P0, P1, PT, 0x2f, 0xf2 ;  /* 0x0000000000f2781c */ /* 0x000fda0000702577 */
[----:B------:R-:W-:Y:S05]  /*1590*/  @P0 BRA `(.L_x_56) ;  /* 0x0000000400000947 */ /* 0x000fea0003800000 */
[----:B------:R-:W-:Y:S02]  /*15a0*/  ISETP.GE.AND P0, PT, R7, RZ, PT ;  /* 0x000000ff0700720c */ /* 0x000fe40003f06270 */
[----:B------:R-:W-:-:S11]  /*15b0*/  ISETP.GE.AND P1, PT, R8, RZ, PT ;  /* 0x000000ff0800720c */ /* 0x000fd60003f26270 */
[----:B------:R-:W-:Y:S02]  /*15c0*/  @P0 IMAD.MOV.U32 R5, RZ, RZ, RZ ;  /* 0x000000ffff050224 */ /* 0x000fe400078e00ff */
[----:B------:R-:W-:Y:S01]  /*15d0*/  @!P0 FFMA R0, R0, 1.84467440737095516160e+19, RZ ;  /* 0x5f80000000008823 */ /* 0x000fe200000000ff */
[----:B------:R-:W-:Y:S02]  /*15e0*/  @!P0 IMAD.MOV.U32 R5, RZ, RZ, -0x40 ;  /* 0xffffffc0ff058424 */ /* 0x000fe400078e00ff */
[----:B------:R-:W-:Y:S02]  /*15f0*/  @!P1 FFMA R3, R3, 1.84467440737095516160e+19, RZ ;  /* 0x5f80000003039823 */ /* 0x000fe400000000ff */
[----:B------:R-:W-:-:S07]  /*1600*/  @!P1 VIADD R5, R5, 0x40 ;  /* 0x0000004005059836 */ /* 0x000fce0000000000 */
.L_x_52:
[----:B------:R-:W-:Y:S01]  /*1610*/  LEA R8, R12, 0xc0800000, 0x17 ;  /* 0xc08000000c087811 */ /* 0x000fe200078eb8ff */
[----:B------:R-:W-:Y:S04]  /*1620*/  BSSY.RECONVERGENT B2, `(.L_x_57) ;  /* 0x0000036000027945 */ /* 0x000fe80003800200 */
[----:B------:R-:W-:Y:S02]  /*1630*/  IMAD.IADD R8, R3, 0x1, -R8 ;  /* 0x0000000103087824 */ /* 0x000fe400078e0a08 */
[----:B------:R-:W-:Y:S02]  /*1640*/  VIADD R3, R10, 0xffffff81 ;  /* 0xffffff810a037836 */ /* 0x000fe40000000000 */
[----:B------:R0:W1:Y:S01]  /*1650*/  MUFU.RCP R7, R8 ;  /* 0x0000000800077308 */ /* 0x0000620000001000 */
[----:B------:R-:W-:Y:S01]  /*1660*/  FADD.FTZ R9, -R8, -RZ ;  /* 0x800000ff08097221 */ /* 0x000fe20000010100 */
[C---:B------:R-:W-:Y:S01]  /*1670*/  IMAD R0, R3.reuse, -0x800000, R0 ;  /* 0xff80000003007824 */ /* 0x040fe200078e0200 */
[----:B0-----:R-:W-:-:S04]  /*1680*/  IADD3 R8, PT, PT, R3, 0x7f, -R12 ;  /* 0x0000007f03087810 */ /* 0x001fc80007ffe80c */
[----:B------:R-:W-:Y:S01]  /*1690*/  IADD3 R8, PT, PT, R8, R5, RZ ;  /* 0x0000000508087210 */ /* 0x000fe20007ffe0ff */
[----:B-1----:R-:W-:-:S04]  /*16a0*/  FFMA R10, R7, R9, 1 ;  /* 0x3f800000070a7423 */ /* 0x002fc80000000009 */
[----:B------:R-:W-:-:S04]  /*16b0*/  FFMA R14, R7, R10, R7 ;  /* 0x0000000a070e7223 */ /* 0x000fc80000000007 */
[----:B------:R-:W-:-:S04]  /*16c0*/  FFMA R7, R0, R14, RZ ;  /* 0x0000000e00077223 */ /* 0x000fc800000000ff */
[----:B------:R-:W-:-:S04]  /*16d0*/  FFMA R10, R9, R7, R0 ;  /* 0x00000007090a7223 */ /* 0x000fc80000000000 */
[----:B------:R-:W-:-:S04]  /*16e0*/  FFMA R7, R14, R10, R7 ;  /* 0x0000000a0e077223 */ /* 0x000fc80000000007 */
[----:B------:R-:W-:-:S04]  /*16f0*/  FFMA R10, R9, R7, R0 ;  /* 0x00000007090a7223 */ /* 0x000fc80000000000 */
[----:B------:R-:W-:-:S05]  /*1700*/  FFMA R0, R14, R10, R7 ;  /* 0x0000000a0e007223 */ /* 0x000fca0000000007 */
[----:B------:R-:W-:-:S04]  /*1710*/  SHF.R.U32.HI R3, RZ, 0x17, R0 ;  /* 0x00000017ff037819 */ /* 0x000fc80000011600 */
[----:B------:R-:W-:-:S05]  /*1720*/  LOP3.LUT R3, R3, 0xff, RZ, 0xc0, !PT ;  /* 0x000000ff03037812 */ /* 0x000fca00078ec0ff */
[----:B------:R-:W-:-:S04]  /*1730*/  IMAD.IADD R9, R3, 0x1, R8 ;  /* 0x0000000103097824 */ /* 0x000fc800078e0208 */
[----:B------:R-:W-:-:S05]  /*1740*/  VIADD R3, R9, 0xffffffff ;  /* 0xffffffff09037836 */ /* 0x000fca0000000000 */
[----:B------:R-:W-:-:S13]  /*1750*/  ISETP.GE.U32.AND P0, PT, R3, 0xfe, PT ;  /* 0x000000fe0300780c */ /* 0x000fda0003f06070 */
[----:B------:R-:W-:Y:S05]  /*1760*/  @!P0 BRA `(.L_x_58) ;  /* 0x0000000000808947 */ /* 0x000fea0003800000 */
[----:B------:R-:W-:-:S13]  /*1770*/  ISETP.GT.AND P0, PT, R9, 0xfe, PT ;  /* 0x000000fe0900780c */ /* 0x000fda0003f04270 */
[----:B------:R-:W-:Y:S05]  /*1780*/  @P0 BRA `(.L_x_59) ;  /* 0x00000000006c0947 */ /* 0x000fea0003800000 */
[----:B------:R-:W-:-:S13]  /*1790*/  ISETP.GE.AND P0, PT, R9, 0x1, PT ;  /* 0x000000010900780c */ /* 0x000fda0003f06270 */
[----:B------:R-:W-:Y:S05]  /*17a0*/  @P0 BRA `(.L_x_60) ;  /* 0x0000000000740947 */ /* 0x000fea0003800000 */
[----:B------:R-:W-:Y:S02]  /*17b0*/  ISETP.GE.AND P0, PT, R9, -0x18, PT ;  /* 0xffffffe80900780c */ /* 0x000fe40003f06270 */
[----:B------:R-:W-:-:S11]  /*17c0*/  LOP3.LUT R0, R0, 0x80000000, RZ, 0xc0, !PT ;  /* 0x8000000000007812 */ /* 0x000fd600078ec0ff */
[----:B------:R-:W-:Y:S05]  /*17d0*/  @!P0 BRA `(.L_x_60) ;  /* 0x0000000000688947 */ /* 0x000fea0003800000 */
[CCC-:B------:R-:W-:Y:S01]  /*17e0*/  FFMA.RZ R3, R14.reuse, R10.reuse, R7.reuse ;  /* 0x0000000a0e037223 */ /* 0x1c0fe2000000c007 */
[CCC-:B------:R-:W-:Y:S01]  /*17f0*/  FFMA.RM R8, R14.reuse, R10.reuse, R7.reuse ;  /* 0x0000000a0e087223 */ /* 0x1c0fe20000004007 */
[C---:B------:R-:W-:Y:S02]  /*1800*/  ISETP.NE.AND P2, PT, R9.reuse, RZ, PT ;  /* 0x000000ff0900720c */ /* 0x040fe40003f45270 */
[----:B------:R-:W-:Y:S02]  /*1810*/  ISETP.NE.AND P1, PT, R9, RZ, PT ;  /* 0x000000ff0900720c */ /* 0x000fe40003f25270 */
[----:B------:R-:W-:Y:S01]  /*1820*/  LOP3.LUT R5, R3, 0x7fffff, RZ, 0xc0, !PT ;  /* 0x007fffff03057812 */ /* 0x000fe200078ec0ff */
[----:B------:R-:W-:Y:S01]  /*1830*/  FFMA.RP R3, R14, R10, R7 ;  /* 0x0000000a0e037223 */ /* 0x000fe20000008007 */
[----:B------:R-:W-:Y:S02]  /*1840*/  VIADD R10, R9, 0x20 ;  /* 0x00000020090a7836 */ /* 0x000fe40000000000 */
[----:B------:R-:W-:Y:S01]  /*1850*/  LOP3.LUT R5, R5, 0x800000, RZ, 0xfc, !PT ;  /* 0x0080000005057812 */ /* 0x000fe200078efcff */
[----:B------:R-:W-:Y:S01]  /*1860*/  IMAD.MOV R7, RZ, RZ, -R9 ;  /* 0x000000ffff077224 */ /* 0x000fe200078e0a09 */
[----:B------:R-:W-:-:S02]  /*1870*/  FSETP.NEU.FTZ.AND P0, PT, R3, R8, PT ;  /* 0x000000080300720b */ /* 0x000fc40003f1d000 */
[----:B------:R-:W-:Y:S02]  /*1880*/  SHF.L.U32 R10, R5, R10, RZ ;  /* 0x0000000a050a7219 */ /* 0x000fe400000006ff */
[----:B------:R-:W-:Y:S02]  /*1890*/  SEL R8, R7, RZ, P2 ;  /* 0x000000ff07087207 */ /* 0x000fe40001000000 */
[----:B------:R-:W-:Y:S02]  /*18a0*/  ISETP.NE.AND P1, PT, R10, RZ, P1 ;  /* 0x000000ff0a00720c */ /* 0x000fe40000f25270 */
[----:B------:R-:W-:Y:S02]  /*18b0*/  SHF.R.U32.HI R8, RZ, R8, R5 ;  /* 0x00000008ff087219 */ /* 0x000fe40000011605 */
[----:B------:R-:W-:Y:S02]  /*18c0*/  PLOP3.LUT P0, PT, P0, P1, PT, 0xf8, 0x8f ;  /* 0x00000000008f781c */ /* 0x000fe40000703f70 */
[----:B------:R-:W-:-:S02]  /*18d0*/  SHF.R.U32.HI R10, RZ, 0x1, R8 ;  /* 0x00000001ff0a7819 */ /* 0x000fc40000011608 */
[----:B------:R-:W-:-:S04]  /*18e0*/  SEL R3, RZ, 0x1, !P0 ;  /* 0x00000001ff037807 */ /* 0x000fc80004000000 */
[----:B------:R-:W-:-:S04]  /*18f0*/  LOP3.LUT R3, R3, 0x1, R10, 0xf8, !PT ;  /* 0x0000000103037812 */ /* 0x000fc800078ef80a */
[----:B------:R-:W-:-:S05]  /*1900*/  LOP3.LUT R3, R3, R8, RZ, 0xc0, !PT ;  /* 0x0000000803037212 */ /* 0x000fca00078ec0ff */
[----:B------:R-:W-:-:S05]  /*1910*/  IMAD.IADD R3, R10, 0x1, R3 ;  /* 0x000000010a037824 */ /* 0x000fca00078e0203 */
[----:B------:R-:W-:Y:S01]  /*1920*/  LOP3.LUT R0, R3, R0, RZ, 0xfc, !PT ;  /* 0x0000000003007212 */ /* 0x000fe200078efcff */
[----:B------:R-:W-:Y:S06]  /*1930*/  BRA `(.L_x_60) ;  /* 0x0000000000107947 */ /* 0x000fec0003800000 */
.L_x_59:
[----:B------:R-:W-:-:S04]  /*1940*/  LOP3.LUT R0, R0, 0x80000000, RZ, 0xc0, !PT ;  /* 0x8000000000007812 */ /* 0x000fc800078ec0ff */
[----:B------:R-:W-:Y:S01]  /*1950*/  LOP3.LUT R0, R0, 0x7f800000, RZ, 0xfc, !PT ;  /* 0x7f80000000007812 */ /* 0x000fe200078efcff */
[----:B------:R-:W-:Y:S06]  /*1960*/  BRA `(.L_x_60) ;  /* 0x0000000000047947 */ /* 0x000fec0003800000 */
.L_x_58:
[----:B------:R-:W-:-:S07]  /*1970*/  IMAD R0, R8, 0x800000, R0 ;  /* 0x0080000008007824 */ /* 0x000fce00078e0200 */
.L_x_60:
[----:B------:R-:W-:Y:S05]  /*1980*/  BSYNC.RECONVERGENT B2 ;  /* 0x0000000000027941 */ /* 0x000fea0003800200 */
.L_x_57:
[----:B------:R-:W-:Y:S05]  /*1990*/  BRA `(.L_x_61) ;  /* 0x0000000000207947 */ /* 0x000fea0003800000 */
.L_x_56:
[----:B------:R-:W-:-:S04]  /*19a0*/  LOP3.LUT R0, R3, 0x80000000, R0, 0x48, !PT ;  /* 0x8000000003007812 */ /* 0x000fc800078e4800 */
[----:B------:R-:W-:Y:S01]  /*19b0*/  LOP3.LUT R0, R0, 0x7f800000, RZ, 0xfc, !PT ;  /* 0x7f80000000007812 */ /* 0x000fe200078efcff */
[----:B------:R-:W-:Y:S06]  /*19c0*/  BRA `(.L_x_61) ;  /* 0x0000000000147947 */ /* 0x000fec0003800000 */
.L_x_55:
[----:B------:R-:W-:Y:S01]  /*19d0*/  LOP3.LUT R0, R3, 0x80000000, R0, 0x48, !PT ;  /* 0x8000000003007812 */ /* 0x000fe200078e4800 */
[----:B------:R-:W-:Y:S06]  /*19e0*/  BRA `(.L_x_61) ;  /* 0x00000000000c7947 */ /* 0x000fec0003800000 */
.L_x_54:
[----:B------:R-:W0:Y:S01]  /*19f0*/  MUFU.RSQ R0, -QNAN ;  /* 0xffc0000000007908 */ /* 0x000e220000001400 */
[----:B------:R-:W-:Y:S05]  /*1a00*/  BRA `(.L_x_61) ;  /* 0x0000000000047947 */ /* 0x000fea0003800000 */
.L_x_53:
[----:B------:R-:W-:-:S07]  /*1a10*/  FADD.FTZ R0, R0, R3 ;  /* 0x0000000300007221 */ /* 0x000fce0000010000 */
.L_x_61:
[----:B------:R-:W-:Y:S05]  /*1a20*/  BSYNC.RECONVERGENT B1 ;  /* 0x0000000000017941 */ /* 0x000fea0003800200 */
.L_x_51:
[----:B------:R-:W-:-:S04]  /*1a30*/  MOV R7, 0x0 ;  /* 0x0000000000077802 */ /* 0x000fc80000000f00 */
[----:B0-----:R-:W-:Y:S05]  /*1a40*/  RET.REL.NODEC R6 `(_Z15mute_directwaveiiffffiiiiPfS_S_i) ;  /* 0xffffffe4066c7950 */ /* 0x001fea0003c3ffff */
        .type           $_Z15mute_directwaveiiffffiiiiPfS_S_i$__internal_accurate_pow,@function
        .size           $_Z15mute_directwaveiiffffiiiiPfS_S_i$__internal_accurate_pow,(.L_x_98 - $_Z15mute_directwaveiiffffiiiiPfS_S_i$__internal_accurate_pow)
$_Z15mute_directwaveiiffffiiiiPfS_S_i$__internal_accurate_pow:
[----:B------:R-:W-:Y:S01]  /*1a50*/  ISETP.GT.U32.AND P0, PT, R27, 0xfffff, PT ;  /* 0x000fffff1b00780c */ /* 0x000fe20003f04070 */
[----:B------:R-:W-:Y:S01]  /*1a60*/  IMAD.MOV.U32 R6, RZ, RZ, R10 ;  /* 0x000000ffff067224 */ /* 0x000fe200078e000a */
[----:B------:R-:W-:Y:S01]  /*1a70*/  UMOV UR4, 0x7d2cafe2 ;  /* 0x7d2cafe200047882 */ /* 0x000fe20000000000 */
[--C-:B------:R-:W-:Y:S01]  /*1a80*/  IMAD.MOV.U32 R7, RZ, RZ, R27.reuse ;  /* 0x000000ffff077224 */ /* 0x100fe200078e001b */
[----:B------:R-:W-:Y:S01]  /*1a90*/  UMOV UR5, 0x3eb0f5ff ;  /* 0x3eb0f5ff00057882 */ /* 0x000fe20000000000 */
[--C-:B------:R-:W-:Y:S01]  /*1aa0*/  IMAD.MOV.U32 R8, RZ, RZ, R27.reuse ;  /* 0x000000ffff087224 */ /* 0x100fe200078e001b */
[----:B------:R-:W-:Y:S01]  /*1ab0*/  SHF.R.U32.HI R27, RZ, 0x14, R27 ;  /* 0x00000014ff1b7819 */ /* 0x000fe2000001161b */
[----:B------:R-:W-:Y:S01]  /*1ac0*/  IMAD.MOV.U32 R14, RZ, RZ, RZ ;  /* 0x000000ffff0e7224 */ /* 0x000fe200078e00ff */
[----:B------:R-:W-:Y:S01]  /*1ad0*/  UMOV UR6, 0x3b39803f ;  /* 0x3b39803f00067882 */ /* 0x000fe20000000000 */
[----:B------:R-:W-:Y:S01]  /*1ae0*/  IMAD.MOV.U32 R16, RZ, RZ, 0x41ad3b5a ;  /* 0x41ad3b5aff107424 */ /* 0x000fe200078e00ff */
[----:B------:R-:W-:Y:S01]  /*1af0*/  UMOV UR7, 0x3c7abc9e ;  /* 0x3c7abc9e00077882 */ /* 0x000fe20000000000 */
[----:B------:R-:W-:-:S02]  /*1b00*/  IMAD.MOV.U32 R17, RZ, RZ, 0x3ed0f5d2 ;  /* 0x3ed0f5d2ff117424 */ /* 0x000fc400078e00ff */
[----:B------:R-:W-:-:S10]  /*1b10*/  @!P0 DMUL R6, R6, 1.80143985094819840000e+16 ;  /* 0x4350000006068828 */ /* 0x000fd40000000000 */
[----:B------:R-:W-:Y:S01]  /*1b20*/  @!P0 IMAD.MOV.U32 R8, RZ, RZ, R7 ;  /* 0x000000ffff088224 */ /* 0x000fe200078e0007 */
[----:B------:R-:W-:Y:S01]  /*1b30*/  @!P0 LEA.HI R27, R7, 0xffffffca, RZ, 0xc ;  /* 0xffffffca071b8811 */ /* 0x000fe200078f60ff */
[----:B------:R-:W-:-:S03]  /*1b40*/  @!P0 IMAD.MOV.U32 R10, RZ, RZ, R6 ;  /* 0x000000ffff0a8224 */ /* 0x000fc600078e0006 */
[----:B------:R-:W-:Y:S01]  /*1b50*/  LOP3.LUT R8, R8, 0x800fffff, RZ, 0xc0, !PT ;  /* 0x800fffff08087812 */ /* 0x000fe200078ec0ff */
[----:B------:R-:W-:-:S03]  /*1b60*/  VIADD R6, R27, 0xfffffc01 ;  /* 0xfffffc011b067836 */ /* 0x000fc60000000000 */
[----:B------:R-:W-:-:S04]  /*1b70*/  LOP3.LUT R11, R8, 0x3ff00000, RZ, 0xfc, !PT ;  /* 0x3ff00000080b7812 */ /* 0x000fc800078efcff */
[----:B------:R-:W-:-:S13]  /*1b80*/  ISETP.GE.U32.AND P1, PT, R11, 0x3ff6a09f, PT ;  /* 0x3ff6a09f0b00780c */ /* 0x000fda0003f26070 */
[----:B------:R-:W-:Y:S01]  /*1b90*/  @P1 VIADD R9, R11, 0xfff00000 ;  /* 0xfff000000b091836 */ /* 0x000fe20000000000 */
[----:B------:R-:W-:-:S04]  /*1ba0*/  @P1 IADD3 R6, PT, PT, R27, -0x3fe, RZ ;  /* 0xfffffc021b061810 */ /* 0x000fc80007ffe0ff */
[----:B------:R-:W-:-:S06]  /*1bb0*/  @P1 MOV R11, R9 ;  /* 0x00000009000b1202 */ /* 0x000fcc0000000f00 */
        /* <DEDUP_REMOVED lines=8> */
[----:B------:R-:W-:-:S08]  /*1c40*/  DMUL R20, R8, R8 ;  /* 0x0000000808147228 */ /* 0x000fd00000000000 */
        /* <DEDUP_REMOVED lines=21> */
[----:B------:R-:W-:-:S03]  /*1da0*/  DFMA R10, R20, R18, UR4 ;  /* 0x00000004140a7e2b */ /* 0x000fc60008000012 */
[----:B------:R-:W-:Y:S02]  /*1db0*/  DMUL R12, R14, R12 ;  /* 0x0000000c0e0c7228 */ /* 0x000fe40000000000 */
[----:B------:R-:W-:-:S03]  /*1dc0*/  DMUL R14, R8, R8 ;  /* 0x00000008080e7228 */ /* 0x000fc60000000000 */
[----:B------:R-:W-:Y:S01]  /*1dd0*/  DADD R16, -R10, UR4 ;  /* 0x000000040a107e29 */ /* 0x000fe20008000100 */
[----:B------:R-:W-:Y:S01]  /*1de0*/  UMOV UR4, 0xb9e7b0 ;  /* 0x00b9e7b000047882 */ /* 0x000fe20000000000 */
[----:B------:R-:W-:-:S03]  /*1df0*/  UMOV UR5, 0x3c46a4cb ;  /* 0x3c46a4cb00057882 */ /* 0x000fc60000000000 */
[----:B------:R-:W-:-:S03]  /*1e00*/  DFMA R22, R8, R8, -R14 ;  /* 0x000000080816722b */ /* 0x000fc6000000080e */
[----:B------:R-:W-:Y:S02]  /*1e10*/  DFMA R16, R20, R18, R16 ;  /* 0x000000121410722b */ /* 0x000fe40000000010 */
[----:B------:R-:W-:Y:S01]  /*1e20*/  DMUL R18, R8, R14 ;  /* 0x0000000e08127228 */ /* 0x000fe20000000000 */
[----:B------:R-:W-:Y:S02]  /*1e30*/  VIADD R21, R13, 0x100000 ;  /* 0x001000000d157836 */ /* 0x000fe40000000000 */
[----:B------:R-:W-:-:S03]  /*1e40*/  IMAD.MOV.U32 R20, RZ, RZ, R12 ;  /* 0x000000ffff147224 */ /* 0x000fc600078e000c */
[----:B------:R-:W-:Y:S01]  /*1e50*/  DADD R16, R16, -UR4 ;  /* 0x8000000410107e29 */ /* 0x000fe20008000000 */
[----:B------:R-:W-:Y:S01]  /*1e60*/  UMOV UR4, 0x80000000 ;  /* 0x8000000000047882 */ /* 0x000fe20000000000 */
[----:B------:R-:W-:Y:S01]  /*1e70*/  UMOV UR5, 0x43300000 ;  /* 0x4330000000057882 */ /* 0x000fe20000000000 */
[C---:B------:R-:W-:Y:S02]  /*1e80*/  DFMA R20, R8.reuse, R20, R22 ;  /* 0x000000140814722b */ /* 0x040fe40000000016 */
[----:B------:R-:W-:-:S08]  /*1e90*/  DFMA R22, R8, R14, -R18 ;  /* 0x0000000e0816722b */ /* 0x000fd00000000812 */
[----:B------:R-:W-:Y:S02]  /*1ea0*/  DFMA R22, R12, R14, R22 ;  /* 0x0000000e0c16722b */ /* 0x000fe40000000016 */
[----:B------:R-:W-:-:S06]  /*1eb0*/  DADD R14, R10, R16 ;  /* 0x000000000a0e7229 */ /* 0x000fcc0000000010 */
[----:B------:R-:W-:Y:S02]  /*1ec0*/  DFMA R20, R8, R20, R22 ;  /* 0x000000140814722b */ /* 0x000fe40000000016 */
[----:B------:R-:W-:Y:S02]  /*1ed0*/  DADD R22, R10, -R14 ;  /* 0x000000000a167229 */ /* 0x000fe4000000080e */
[----:B------:R-:W-:-:S06]  /*1ee0*/  DMUL R10, R14, R18 ;  /* 0x000000120e0a7228 */ /* 0x000fcc0000000000 */
[----:B------:R-:W-:Y:S02]  /*1ef0*/  DADD R22, R16, R22 ;  /* 0x0000000010167229 */ /* 0x000fe40000000016 */
[----:B------:R-:W-:-:S08]  /*1f00*/  DFMA R16, R14, R18, -R10 ;  /* 0x000000120e10722b */ /* 0x000fd0000000080a */
        /* <DEDUP_REMOVED lines=72> */
[----:B------:R-:W-:Y:S01]  /*2390*/  IMAD R11, R6, 0x100000, R13 ;  /* 0x00100000060b7824 */ /* 0x000fe200078e020d */
[----:B------:R-:W-:Y:S01]  /*23a0*/  MOV R10, R12 ;  /* 0x0000000c000a7202 */ /* 0x000fe20000000f00 */
        /* <DEDUP_REMOVED lines=13> */
.L_x_62:
[----:B------:R-:W-:Y:S01]  /*2480*/  DFMA R14, R14, R10, R10 ;  /* 0x0000000a0e0e722b */ /* 0x000fe2000000000a */
[----:B------:R-:W-:Y:S01]  /*2490*/  IMAD.MOV.U32 R6, RZ, RZ, R0 ;  /* 0x000000ffff067224 */ /* 0x000fe200078e0000 */
[----:B------:R-:W-:Y:S01]  /*24a0*/  DSETP.NEU.AND P0, PT, |R10|, +INF , PT ;  /* 0x7ff000000a00742a */ /* 0x000fe20003f0d200 */
[----:B------:R-:W-:-:S07]  /*24b0*/  IMAD.MOV.U32 R7, RZ, RZ, 0x0 ;  /* 0x00000000ff077424 */ /* 0x000fce00078e00ff */
[----:B------:R-:W-:Y:S02]  /*24c0*/  FSEL R10, R10, R14, !P0 ;  /* 0x0000000e0a0a7208 */ /* 0x000fe40004000000 */
[----:B------:R-:W-:Y:S01]  /*24d0*/  FSEL R11, R11, R15, !P0 ;  /* 0x0000000f0b0b7208 */ /* 0x000fe20004000000 */
[----:B------:R-:W-:Y:S06]  /*24e0*/  RET.REL.NODEC R6 `(_Z15mute_directwaveiiffffiiiiPfS_S_i) ;  /* 0xffffffd806c47950 */ /* 0x000fec0003c3ffff */
.L_x_63:
        /* <DEDUP_REMOVED lines=9> */
.L_x_98:


//--------------------- .text._Z11shot_recordiiiiiiiPfS_ --------------------------
	.section	.text._Z11shot_recordiiiiiiiPfS_,"ax",@progbits
	.align	128
        .global         _Z11shot_recordiiiiiiiPfS_
        .type           _Z11shot_recordiiiiiiiPfS_,@function
        .size           _Z11shot_recordiiiiiiiPfS_,(.L_x_104 - _Z11shot_recordiiiiiiiPfS_)
        .other          _Z11shot_recordiiiiiiiPfS_,@"STO_CUDA_ENTRY STV_DEFAULT"
_Z11shot_recordiiiiiiiPfS_:
.text._Z11shot_recordiiiiiiiPfS_:
[----:B------:R-:W-:Y:S01]  /*0000*/  LDC R1, c[0x0][0x37c] ;  /* 0x0000df00ff017b82 */ /* 0x000fe20000000800 */
[----:B------:R-:W0:Y:S01]  /*0010*/  S2R R0, SR_TID.X ;  /* 0x0000000000007919 */ /* 0x000e220000002100 */
[----:B------:R-:W0:Y:S01]  /*0020*/  LDCU UR4, c[0x0][0x360] ;  /* 0x00006c00ff0477ac */ /* 0x000e220008000800 */
[----:B------:R-:W0:Y:S01]  /*0030*/  S2R R3, SR_CTAID.X ;  /* 0x0000000000037919 */ /* 0x000e220000002500 */
[----:B------:R-:W1:Y:S01]  /*0040*/  LDCU UR5, c[0x0][0x388] ;  /* 0x00007100ff0577ac */ /* 0x000e620008000800 */
[----:B0-----:R-:W-:-:S05]  /*0050*/  IMAD R0, R3, UR4, R0 ;  /* 0x0000000403007c24 */ /* 0x001fca000f8e0200 */
[----:B-1----:R-:W-:-:S13]  /*0060*/  ISETP.GE.AND P0, PT, R0, UR5, PT ;  /* 0x0000000500007c0c */ /* 0x002fda000bf06270 */
[----:B------:R-:W-:Y:S05]  /*0070*/  @P0 EXIT ;  /* 0x000000000000094d */ /* 0x000fea0003800000 */
[----:B------:R-:W0:Y:S01]  /*0080*/  LDC R5, c[0x0][0x384] ;  /* 0x0000e100ff057b82 */ /* 0x000e220000000800 */
[----:B------:R-:W1:Y:S01]  /*0090*/  LDCU.64 UR6, c[0x0][0x390] ;  /* 0x00007200ff0677ac */ /* 0x000e620008000a00 */
[----:B------:R-:W2:Y:S06]  /*00a0*/  LDCU.64 UR4, c[0x0][0x358] ;  /* 0x00006b00ff0477ac */ /* 0x000eac0008000a00 */
[----:B------:R-:W3:Y:S08]  /*00b0*/  LDC.64 R2, c[0x0][0x3a0] ;  /* 0x0000e800ff027b82 */ /* 0x000ef00000000a00 */
[----:B------:R-:W4:Y:S01]  /*00c0*/  LDC R7, c[0x0][0x398] ;  /* 0x0000e600ff077b82 */ /* 0x000f220000000800 */
[----:B-1----:R-:W-:-:S05]  /*00d0*/  IADD3 R4, PT, PT, R0, UR6, RZ ;  /* 0x0000000600047c10 */ /* 0x002fca000fffe0ff */
[----:B0-----:R-:W-:-:S04]  /*00e0*/  IMAD R5, R4, R5, UR6 ;  /* 0x0000000604057e24 */ /* 0x001fc8000f8e0205 */
[----:B---3--:R-:W-:Y:S02]  /*00f0*/  IMAD.WIDE R2, R5, 0x4, R2 ;  /* 0x0000000405027825 */ /* 0x008fe400078e0202 */
[----:B------:R-:W0:Y:S04]  /*0100*/  LDC.64 R4, c[0x0][0x3a8] ;  /* 0x0000ea00ff047b82 */ /* 0x000e280000000a00 */
[----:B--2---:R-:W2:Y:S01]  /*0110*/  LDG.E R3, desc[UR4][R2.64] ;  /* 0x0000000402037981 */ /* 0x004ea2000c1e1900 */
[----:B----4-:R-:W-:-:S04]  /*0120*/  IMAD R7, R0, R7, UR7 ;  /* 0x0000000700077e24 */ /* 0x010fc8000f8e0207 */
[----:B0-----:R-:W-:-:S05]  /*0130*/  IMAD.WIDE R4, R7, 0x4, R4 ;  /* 0x0000000407047825 */ /* 0x001fca00078e0204 */
[----:B--2---:R-:W-:Y:S01]  /*0140*/  STG.E desc[UR4][R4.64], R3 ;  /* 0x0000000304007986 */ /* 0x004fe2000c101904 */
[----:B------:R-:W-:Y:S05]  /*0150*/  EXIT ;  /* 0x000000000000794d */ /* 0x000fea0003800000 */
.L_x_64:
        /* <DEDUP_REMOVED lines=10> */
.L_x_104:


//--------------------- .text._Z6VTI_FDiiiifffPfS_S_S_S_S_iS_S_ --------------------------
	.section	.text._Z6VTI_FDiiiifffPfS_S_S_S_S_iS_S_,"ax",@progbits
	.align	128
        .global         _Z6VTI_FDiiiifffPfS_S_S_S_S_iS_S_
        .type           _Z6VTI_FDiiiifffPfS_S_S_S_S_iS_S_,@function
        .size           _Z6VTI_FDiiiifffPfS_S_S_S_S_iS_S_,(.L_x_99 - _Z6VTI_FDiiiifffPfS_S_S_S_S_iS_S_)
        .other          _Z6VTI_FDiiiifffPfS_S_S_S_S_iS_S_,@"STO_CUDA_ENTRY STV_DEFAULT"
_Z6VTI_FDiiiifffPfS_S_S_S_S_iS_S_:
.text._Z6VTI_FDiiiifffPfS_S_S_S_S_iS_S_:
[----:B------:R-:W-:Y:S08]  /*0000*/  LDC R1, c[0x0][0x37c] ;  /* 0x0000df00ff017b82 */ /* 0x000ff00000000800 */
[----:B------:R-:W0:Y:S01]  /*0010*/  LDC.64 R6, c[0x0][0x390] ;  /* 0x0000e400ff067b82 */ /* 0x000e220000000a00 */
[----:B------:R-:W1:Y:S01]  /*0020*/  S2R R4, SR_TID.X ;  /* 0x0000000000047919 */ /* 0x000e620000002100 */
[----:B------:R-:W1:Y:S01]  /*0030*/  LDCU UR4, c[0x0][0x360] ;  /* 0x00006c00ff0477ac */ /* 0x000e620008000800 */
[----:B0-----:R-:W-:Y:S01]  /*0040*/  FMUL R0, R7, R7 ;  /* 0x0000000707007220 */ /* 0x001fe20000400000 */
[----:B------:R-:W-:Y:S01]  /*0050*/  FMUL R3, R6, R6 ;  /* 0x0000000606037220 */ /* 0x000fe20000400000 */
[----:B------:R-:W1:Y:S02]  /*0060*/  S2R R7, SR_CTAID.X ;  /* 0x0000000000077919 */ /* 0x000e640000002500 */
[----:B------:R-:W0:Y:S08]  /*0070*/  MUFU.RCP R5, R0 ;  /* 0x0000000000057308 */ /* 0x000e300000001000 */
[----:B------:R-:W2:Y:S01]  /*0080*/  FCHK P0, R3, R0 ;  /* 0x0000000003007302 */ /* 0x000ea20000000000 */
[----:B0-----:R-:W-:-:S04]  /*0090*/  FFMA R2, -R0, R5, 1 ;  /* 0x3f80000000027423 */ /* 0x001fc80000000105 */
[----:B------:R-:W-:-:S04]  /*00a0*/  FFMA R2, R5, R2, R5 ;  /* 0x0000000205027223 */ /* 0x000fc80000000005 */
[----:B------:R-:W-:-:S04]  /*00b0*/  FFMA R5, R3, R2, RZ ;  /* 0x0000000203057223 */ /* 0x000fc800000000ff */
[----:B------:R-:W-:Y:S01]  /*00c0*/  FFMA R6, -R0, R5, R3 ;  /* 0x0000000500067223 */ /* 0x000fe20000000103 */
[----:B-1----:R-:W-:-:S03]  /*00d0*/  IMAD R4, R7, UR4, R4 ;  /* 0x0000000407047c24 */ /* 0x002fc6000f8e0204 */
[----:B------:R-:W-:Y:S01]  /*00e0*/  FFMA R2, R2, R6, R5 ;  /* 0x0000000602027223 */ /* 0x000fe20000000005 */
[----:B--2---:R-:W-:Y:S06]  /*00f0*/  @!P0 BRA `(.L_x_65) ;  /* 0x00000000000c8947 */ /* 0x004fec0003800000 */
[----:B------:R-:W-:-:S07]  /*0100*/  MOV R6, 0x120 ;  /* 0x0000012000067802 */ /* 0x000fce0000000f00 */
[----:B------:R-:W-:Y:S05]  /*0110*/  CALL.REL.NOINC `($__internal_4_$__cuda_sm3x_div_rn_noftz_f32_slowpath) ;  /* 0x0000000c00507944 */ /* 0x000fea0003c00000 */
[----:B------:R-:W-:-:S07]  /*0120*/  MOV R2, R0 ;  /* 0x0000000000027202 */ /* 0x000fce0000000f00 */
.L_x_65:
[----:B------:R-:W0:Y:S02]  /*0130*/  LDC R6, c[0x0][0x398] ;  /* 0x0000e600ff067b82 */ /* 0x000e240000000800 */
[----:B0-----:R-:W-:-:S04]  /*0140*/  FMUL R6, R6, R6 ;  /* 0x0000000606067220 */ /* 0x001fc80000400000 */
        /* <DEDUP_REMOVED lines=8> */
[----:B------:R-:W-:Y:S02]  /*01d0*/  MOV R0, R6 ;  /* 0x0000000600007202 */ /* 0x000fe40000000f00 */
[----:B------:R-:W-:-:S07]  /*01e0*/  MOV R6, 0x200 ;  /* 0x0000020000067802 */ /* 0x000fce0000000f00 */
[----:B------:R-:W-:Y:S05]  /*01f0*/  CALL.REL.NOINC `($__internal_4_$__cuda_sm3x_div_rn_noftz_f32_slowpath) ;  /* 0x0000000c00187944 */ /* 0x000fea0003c00000 */
.L_x_66:
[----:B------:R-:W0:Y:S02]  /*0200*/  LDC.64 R10, c[0x0][0x388] ;  /* 0x0000e200ff0a7b82 */ /* 0x000e240000000a00 */
[----:B0-----:R-:W-:-:S05]  /*0210*/  IMAD R3, R11, R10, RZ ;  /* 0x0000000a0b037224 */ /* 0x001fca00078e02ff */
[----:B------:R-:W-:-:S04]  /*0220*/  ISETP.GE.AND P0, PT, R4, R3, PT ;  /* 0x000000030400720c */ /* 0x000fc80003f06270 */
[----:B------:R-:W-:-:S13]  /*0230*/  ISETP.LT.OR P0, PT, R4, RZ, P0 ;  /* 0x000000ff0400720c */ /* 0x000fda0000701670 */
[----:B------:R-:W-:Y:S05]  /*0240*/  @P0 EXIT ;  /* 0x000000000000094d */ /* 0x000fea0003800000 */
[----:B------:R-:W-:Y:S02]  /*0250*/  IABS R8, R11 ;  /* 0x0000000b00087213 */ /* 0x000fe40000000000 */
[----:B------:R-:W-:Y:S02]  /*0260*/  IABS R9, R4 ;  /* 0x0000000400097213 */ /* 0x000fe40000000000 */
[----:B------:R-:W0:Y:S01]  /*0270*/  I2F.RP R3, R8 ;  /* 0x0000000800037306 */ /* 0x000e220000209400 */
[----:B------:R-:W-:-:S07]  /*0280*/  IADD3 R10, PT, PT, R10, -0x5, RZ ;  /* 0xfffffffb0a0a7810 */ /* 0x000fce0007ffe0ff */
[----:B0-----:R-:W0:Y:S02]  /*0290*/  MUFU.RCP R3, R3 ;  /* 0x0000000300037308 */ /* 0x001e240000001000 */
[----:B0-----:R-:W-:-:S06]  /*02a0*/  IADD3 R6, PT, PT, R3, 0xffffffe, RZ ;  /* 0x0ffffffe03067810 */ /* 0x001fcc0007ffe0ff */
[----:B------:R0:W1:Y:S02]  /*02b0*/  F2I.FTZ.U32.TRUNC.NTZ R7, R6 ;  /* 0x0000000600077305 */ /* 0x000064000021f000 */
[----:B0-----:R-:W-:Y:S01]  /*02c0*/  HFMA2 R6, -RZ, RZ, 0, 0 ;  /* 0x00000000ff067431 */ /* 0x001fe200000001ff */
[----:B-1----:R-:W-:-:S05]  /*02d0*/  IADD3 R5, PT, PT, RZ, -R7, RZ ;  /* 0x80000007ff057210 */ /* 0x002fca0007ffe0ff */
[----:B------:R-:W-:-:S04]  /*02e0*/  IMAD R5, R5, R8, RZ ;  /* 0x0000000805057224 */ /* 0x000fc800078e02ff */
[----:B------:R-:W-:Y:S01]  /*02f0*/  IMAD.HI.U32 R7, R7, R5, R6 ;  /* 0x0000000507077227 */ /* 0x000fe200078e0006 */
[----:B------:R-:W-:-:S05]  /*0300*/  MOV R5, R9 ;  /* 0x0000000900057202 */ /* 0x000fca0000000f00 */
[----:B------:R-:W-:-:S05]  /*0310*/  IMAD.HI.U32 R7, R7, R5, RZ ;  /* 0x0000000507077227 */ /* 0x000fca00078e00ff */
[----:B------:R-:W-:-:S05]  /*0320*/  IADD3 R3, PT, PT, -R7, RZ, RZ ;  /* 0x000000ff07037210 */ /* 0x000fca0007ffe1ff */
[----:B------:R-:W-:-:S05]  /*0330*/  IMAD R3, R8, R3, R5 ;  /* 0x0000000308037224 */ /* 0x000fca00078e0205 */
[----:B------:R-:W-:-:S13]  /*0340*/  ISETP.GT.U32.AND P2, PT, R8, R3, PT ;  /* 0x000000030800720c */ /* 0x000fda0003f44070 */
[-C--:B------:R-:W-:Y:S02]  /*0350*/  @!P2 IADD3 R3, PT, PT, R3, -R8.reuse, RZ ;  /* 0x800000080303a210 */ /* 0x080fe40007ffe0ff */
[----:B------:R-:W-:Y:S02]  /*0360*/  @!P2 IADD3 R7, PT, PT, R7, 0x1, RZ ;  /* 0x000000010707a810 */ /* 0x000fe40007ffe0ff */
[----:B------:R-:W-:Y:S02]  /*0370*/  ISETP.GE.U32.AND P0, PT, R3, R8, PT ;  /* 0x000000080300720c */ /* 0x000fe40003f06070 */
[----:B------:R-:W-:Y:S02]  /*0380*/  LOP3.LUT R3, R4, R11, RZ, 0x3c, !PT ;  /* 0x0000000b04037212 */ /* 0x000fe400078e3cff */
[----:B------:R-:W-:Y:S02]  /*0390*/  ISETP.NE.AND P2, PT, R11, RZ, PT ;  /* 0x000000ff0b00720c */ /* 0x000fe40003f45270 */
[----:B------:R-:W-:-:S02]  /*03a0*/  ISETP.GE.AND P1, PT, R3, RZ, PT ;  /* 0x000000ff0300720c */ /* 0x000fc40003f26270 */
[----:B------:R-:W-:-:S05]  /*03b0*/  IADD3 R3, PT, PT, R11, -0x5, RZ ;  /* 0xfffffffb0b037810 */ /* 0x000fca0007ffe0ff */
[----:B------:R-:W-:-:S06]  /*03c0*/  @P0 IADD3 R7, PT, PT, R7, 0x1, RZ ;  /* 0x0000000107070810 */ /* 0x000fcc0007ffe0ff */
[----:B------:R-:W-:Y:S02]  /*03d0*/  @!P1 IADD3 R7, PT, PT, -R7, RZ, RZ ;  /* 0x000000ff07079210 */ /* 0x000fe40007ffe1ff */
[----:B------:R-:W-:-:S04]  /*03e0*/  @!P2 LOP3.LUT R7, RZ, R11, RZ, 0x33, !PT ;  /* 0x0000000bff07a212 */ /* 0x000fc800078e33ff */
[----:B------:R-:W-:-:S05]  /*03f0*/  IADD3 R6, PT, PT, -R7, RZ, RZ ;  /* 0x000000ff07067210 */ /* 0x000fca0007ffe1ff */
[----:B------:R-:W-:-:S05]  /*0400*/  IMAD R6, R11, R6, R4 ;  /* 0x000000060b067224 */ /* 0x000fca00078e0204 */
[----:B------:R-:W-:Y:S02]  /*0410*/  ISETP.GE.AND P0, PT, R6, R3, PT ;  /* 0x000000030600720c */ /* 0x000fe40003f06270 */
[C---:B------:R-:W-:Y:S02]  /*0420*/  VIMNMX R6, PT, PT, R7.reuse, R6, PT ;  /* 0x0000000607067248 */ /* 0x040fe40003fe0100 */
[----:B------:R-:W-:-:S04]  /*0430*/  ISETP.GE.OR P0, PT, R7, R10, P0 ;  /* 0x0000000a0700720c */ /* 0x000fc80000706670 */
[----:B------:R-:W-:-:S13]  /*0440*/  ISETP.LT.OR P0, PT, R6, 0x4, P0 ;  /* 0x000000040600780c */ /* 0x000fda0000701670 */
[----:B------:R-:W-:Y:S05]  /*0450*/  @P0 EXIT ;  /* 0x000000000000094d */ /* 0x000fea0003800000 */
[----:B------:R-:W0:Y:S01]  /*0460*/  LDC.64 R22, c[0x0][0x3b0] ;  /* 0x0000ec00ff167b82 */ /* 0x000e220000000a00 */
[----:B------:R-:W1:Y:S01]  /*0470*/  LDCU.64 UR4, c[0x0][0x358] ;  /* 0x00006b00ff0477ac */ /* 0x000e620008000a00 */
[CC--:B------:R-:W-:Y:S02]  /*0480*/  IADD3 R17, PT, PT, R4.reuse, R11.reuse, RZ ;  /* 0x0000000b04117210 */ /* 0x0c0fe40007ffe0ff */
[----:B------:R-:W-:Y:S02]  /*0490*/  IADD3 R3, PT, PT, R4, -R11, RZ ;  /* 0x8000000b04037210 */ /* 0x000fe40007ffe0ff */
[C---:B------:R-:W-:Y:S01]  /*04a0*/  IADD3 R21, PT, PT, -R11.reuse, RZ, RZ ;  /* 0x000000ff0b157210 */ /* 0x040fe20007ffe1ff */
[----:B------:R-:W-:Y:S01]  /*04b0*/  IMAD R6, R11, -0x3, R4 ;  /* 0xfffffffd0b067824 */ /* 0x000fe200078e0204 */
[----:B------:R-:W2:Y:S02]  /*04c0*/  LDCU.128 UR8, c[0x3][0x10] ;  /* 0x00c00200ff0877ac */ /* 0x000ea40008000c00 */
[----:B------:R-:W-:Y:S01]  /*04d0*/  LEA R5, R21, R4, 0x1 ;  /* 0x0000000415057211 */ /* 0x000fe200078e08ff */
[----:B------:R-:W3:Y:S01]  /*04e0*/  LDCU UR6, c[0x3][0x20] ;  /* 0x00c00400ff0677ac */ /* 0x000ee20008000800 */
[----:B0-----:R-:W-:-:S04]  /*04f0*/  IMAD.WIDE R16, R17, 0x4, R22 ;  /* 0x0000000411107825 */ /* 0x001fc800078e0216 */
[--C-:B------:R-:W-:Y:S01]  /*0500*/  IMAD.WIDE R12, R3, 0x4, R22.reuse ;  /* 0x00000004030c7825 */ /* 0x100fe200078e0216 */
[----:B-1----:R0:W4:Y:S04]  /*0510*/  LDG.E R28, desc[UR4][R16.64] ;  /* 0x00000004101c7981 */ /* 0x002128000c1e1900 */
[----:B------:R1:W4:Y:S01]  /*0520*/  LDG.E R27, desc[UR4][R12.64] ;  /* 0x000000040c1b7981 */ /* 0x000322000c1e1900 */
[----:B------:R-:W-:-:S04]  /*0530*/  IMAD.WIDE R24, R5, 0x4, R22 ;  /* 0x0000000405187825 */ /* 0x000fc800078e0216 */
[----:B------:R-:W-:Y:S01]  /*0540*/  IMAD.WIDE.U32 R14, R4, 0x4, R22 ;  /* 0x00000004040e7825 */ /* 0x000fe200078e0016 */
[----:B------:R-:W5:Y:S03]  /*0550*/  LDG.E R7, desc[UR4][R24.64] ;  /* 0x0000000418077981 */ /* 0x000f66000c1e1900 */
[----:B0-----:R-:W-:Y:S01]  /*0560*/  IMAD.WIDE R16, R11, 0x4, R16 ;  /* 0x000000040b107825 */ /* 0x001fe200078e0210 */
[----:B------:R-:W3:Y:S03]  /*0570*/  LDG.E R8, desc[UR4][R14.64] ;  /* 0x000000040e087981 */ /* 0x000ee6000c1e1900 */
[----:B------:R-:W-:Y:S01]  /*0580*/  IMAD.WIDE R18, R6, 0x4, R22 ;  /* 0x0000000406127825 */ /* 0x000fe200078e0216 */
[----:B------:R0:W5:Y:S04]  /*0590*/  LDG.E R10, desc[UR4][R16.64] ;  /* 0x00000004100a7981 */ /* 0x000168000c1e1900 */
[----:B------:R2:W5:Y:S01]  /*05a0*/  LDG.E R9, desc[UR4][R18.64] ;  /* 0x0000000412097981 */ /* 0x000562000c1e1900 */
[----:B------:R-:W-:Y:S01]  /*05b0*/  LEA R21, R21, R4, 0x2 ;  /* 0x0000000415157211 */ /* 0x000fe200078e10ff */
[----:B-1----:R-:W-:-:S02]  /*05c0*/  IMAD.WIDE R12, R11, 0x4, R12 ;  /* 0x000000040b0c7825 */ /* 0x002fc400078e020c */
[----:B------:R-:W5:Y:S02]  /*05d0*/  LDG.E R24, desc[UR4][R14.64+0x8] ;  /* 0x000008040e187981 */ /* 0x000f64000c1e1900 */
[----:B0-----:R-:W-:Y:S02]  /*05e0*/  IMAD.WIDE R16, R11, 0x4, R16 ;  /* 0x000000040b107825 */ /* 0x001fe400078e0210 */
[----:B------:R-:W5:Y:S04]  /*05f0*/  LDG.E R26, desc[UR4][R12.64+-0x4] ;  /* 0xfffffc040c1a7981 */ /* 0x000f68000c1e1900 */
[----:B------:R0:W5:Y:S01]  /*0600*/  LDG.E R20, desc[UR4][R16.64] ;  /* 0x0000000410147981 */ /* 0x000162000c1e1900 */
[----:B------:R-:W-:-:S03]  /*0610*/  IMAD.WIDE R22, R21, 0x4, R22 ;  /* 0x0000000415167825 */ /* 0x000fc600078e0216 */
[----:B------:R-:W5:Y:S04]  /*0620*/  LDG.E R25, desc[UR4][R12.64+-0x8] ;  /* 0xfffff8040c197981 */ /* 0x000f68000c1e1900 */
[----:B------:R-:W5:Y:S04]  /*0630*/  LDG.E R22, desc[UR4][R22.64] ;  /* 0x0000000416167981 */ /* 0x000f68000c1e1900 */
[----:B------:R-:W5:Y:S04]  /*0640*/  LDG.E R29, desc[UR4][R14.64+0xc] ;  /* 0x00000c040e1d7981 */ /* 0x000f68000c1e1900 */
[----:B------:R-:W5:Y:S01]  /*0650*/  LDG.E R23, desc[UR4][R14.64+0x4] ;  /* 0x000004040e177981 */ /* 0x000f62000c1e1900 */
[----:B--2---:R-:W-:-:S02]  /*0660*/  IMAD.WIDE R18, R11, 0x4, R16 ;  /* 0x000000040b127825 */ /* 0x004fc400078e0210 */
[----:B0-----:R-:W0:Y:S04]  /*0670*/  LDC.64 R16, c[0x0][0x3b8] ;  /* 0x0000ee00ff107b82 */ /* 0x001e280000000a00 */
[----:B------:R-:W2:Y:S04]  /*0680*/  LDG.E R19, desc[UR4][R18.64] ;  /* 0x0000000412137981 */ /* 0x000ea8000c1e1900 */
[----:B------:R-:W2:Y:S04]  /*0690*/  LDG.E R14, desc[UR4][R14.64+0x10] ;  /* 0x000010040e0e7981 */ /* 0x000ea8000c1e1900 */
[----:B------:R-:W2:Y:S04]  /*06a0*/  LDG.E R18, desc[UR4][R12.64+-0xc] ;  /* 0xfffff4040c127981 */ /* 0x000ea8000c1e1900 */
[----:B------:R0:W2:Y:S02]  /*06b0*/  LDG.E R15, desc[UR4][R12.64+-0x10] ;  /* 0xfffff0040c0f7981 */ /* 0x0000a4000c1e1900 */
[----:B0-----:R-:W-:-:S04]  /*06c0*/  IMAD.WIDE.U32 R12, R4, 0x4, R16 ;  /* 0x00000004040c7825 */ /* 0x001fc800078e0010 */
[----:B----4-:R-:W-:-:S04]  /*06d0*/  FADD R27, R28, R27 ;  /* 0x0000001b1c1b7221 */ /* 0x010fc80000000000 */
[----:B------:R-:W-:-:S04]  /*06e0*/  FMUL R27, R27, UR9 ;  /* 0x000000091b1b7c20 */ /* 0x000fc80008400000 */
[----:B---3--:R-:W-:Y:S01]  /*06f0*/  FFMA R27, R8, UR8, R27 ;  /* 0x00000008081b7c23 */ /* 0x008fe2000800001b */
[----:B-----5:R-:W-:Y:S02]  /*0700*/  FADD R10, R10, R7 ;  /* 0x000000070a0a7221 */ /* 0x020fe40000000000 */
[----:B------:R-:W3:Y:S02]  /*0710*/  LDG.E R7, desc[UR4][R12.64+0x4] ;  /* 0x000004040c077981 */ /* 0x000ee4000c1e1900 */
[----:B------:R-:W-:Y:S01]  /*0720*/  FFMA R10, R10, UR10, R27 ;  /* 0x0000000a0a0a7c23 */ /* 0x000fe2000800001b */
[----:B------:R-:W-:Y:S02]  /*0730*/  FADD R9, R20, R9 ;  /* 0x0000000914097221 */ /* 0x000fe40000000000 */
[----:B------:R-:W4:Y:S02]  /*0740*/  LDG.E R20, desc[UR4][R12.64+-0x8] ;  /* 0xfffff8040c147981 */ /* 0x000f24000c1e1900 */
[----:B------:R-:W-:-:S02]  /*0750*/  FFMA R9, R9, UR11, R10 ;  /* 0x0000000b09097c23 */ /* 0x000fc4000800000a */
[----:B------:R-:W3:Y:S01]  /*0760*/  LDG.E R10, desc[UR4][R12.64+-0x4] ;  /* 0xfffffc040c0a7981 */ /* 0x000ee2000c1e1900 */
[----:B------:R-:W-:-:S03]  /*0770*/  FADD R26, R23, R26 ;  /* 0x0000001a171a7221 */ /* 0x000fc60000000000 */
[----:B------:R-:W4:Y:S01]  /*0780*/  LDG.E R23, desc[UR4][R12.64+0x8] ;  /* 0x000008040c177981 */ /* 0x000f22000c1e1900 */
[----:B------:R-:W-:Y:S01]  /*0790*/  FADD R24, R24, R25 ;  /* 0x0000001918187221 */ /* 0x000fe20000000000 */
[----:B------:R-:W-:-:S04]  /*07a0*/  FMUL R25, R26, UR9 ;  /* 0x000000091a197c20 */ /* 0x000fc80008400000 */
[----:B------:R-:W-:-:S04]  /*07b0*/  FFMA R25, R8, UR8, R25 ;  /* 0x0000000808197c23 */ /* 0x000fc80008000019 */
[----:B------:R-:W-:Y:S01]  /*07c0*/  FFMA R24, R24, UR10, R25 ;  /* 0x0000000a18187c23 */ /* 0x000fe20008000019 */
[----:B--2---:R-:W-:Y:S01]  /*07d0*/  FADD R22, R19, R22 ;  /* 0x0000001613167221 */ /* 0x004fe20000000000 */
[----:B------:R-:W-:Y:S02]  /*07e0*/  FADD R25, R14, R15 ;  /* 0x0000000f0e197221 */ /* 0x000fe40000000000 */
[----:B------:R-:W0:Y:S01]  /*07f0*/  LDC.64 R14, c[0x0][0x3c0] ;  /* 0x0000f000ff0e7b82 */ /* 0x000e220000000a00 */
[----:B------:R-:W-:Y:S01]  /*0800*/  FADD R29, R29, R18 ;  /* 0x000000121d1d7221 */ /* 0x000fe20000000000 */
[----:B------:R-:W-:Y:S02]  /*0810*/  FFMA R27, R22, UR6, R9 ;  /* 0x00000006161b7c23 */ /* 0x000fe40008000009 */
[----:B------:R-:W2:Y:S01]  /*0820*/  LDG.E R22, desc[UR4][R12.64+0xc] ;  /* 0x00000c040c167981 */ /* 0x000ea2000c1e1900 */
[----:B------:R-:W-:-:S03]  /*0830*/  FFMA R24, R29, UR11, R24 ;  /* 0x0000000b1d187c23 */ /* 0x000fc60008000018 */
[----:B------:R-:W1:Y:S01]  /*0840*/  LDC.64 R18, c[0x0][0x3e0] ;  /* 0x0000f800ff127b82 */ /* 0x000e620000000a00 */
[----:B------:R-:W-:Y:S01]  /*0850*/  FFMA R9, R25, UR6, R24 ;  /* 0x0000000619097c23 */ /* 0x000fe20008000018 */
[----:B------:R-:W-:-:S04]  /*0860*/  IMAD.WIDE R24, R3, 0x4, R16 ;  /* 0x0000000403187825 */ /* 0x000fc800078e0210 */
[--C-:B------:R-:W-:Y:S02]  /*0870*/  IMAD.WIDE R28, R6, 0x4, R16.reuse ;  /* 0x00000004061c7825 */ /* 0x100fe400078e0210 */
[----:B------:R5:W2:Y:S04]  /*0880*/  LDG.E R6, desc[UR4][R24.64] ;  /* 0x0000000418067981 */ /* 0x000aa8000c1e1900 */
[----:B------:R0:W2:Y:S01]  /*0890*/  LDG.E R3, desc[UR4][R28.64] ;  /* 0x000000041c037981 */ /* 0x0000a2000c1e1900 */
[----:B-----5:R-:W-:-:S03]  /*08a0*/  IMAD.WIDE R24, R5, 0x4, R16 ;  /* 0x0000000405187825 */ /* 0x020fc600078e0210 */
[----:B------:R-:W5:Y:S01]  /*08b0*/  LDG.E R5, desc[UR4][R12.64] ;  /* 0x000000040c057981 */ /* 0x000f62000c1e1900 */
[----:B------:R-:W-:-:S03]  /*08c0*/  IMAD.WIDE R16, R21, 0x4, R16 ;  /* 0x0000000415107825 */ /* 0x000fc600078e0210 */
[----:B------:R-:W2:Y:S01]  /*08d0*/  LDG.E R21, desc[UR4][R12.64+-0xc] ;  /* 0xfffff4040c157981 */ /* 0x000ea2000c1e1900 */
[C---:B0-----:R-:W-:Y:S02]  /*08e0*/  IMAD.WIDE.U32 R28, R4.reuse, 0x4, R14 ;  /* 0x00000004041c7825 */ /* 0x041fe400078e000e */
[----:B------:R-:W0:Y:S01]  /*08f0*/  LDC.64 R14, c[0x0][0x3a0] ;  /* 0x0000e800ff0e7b82 */ /* 0x000e220000000a00 */
[----:B------:R4:W2:Y:S01]  /*0900*/  LDG.E R24, desc[UR4][R24.64] ;  /* 0x0000000418187981 */ /* 0x0008a2000c1e1900 */
[----:B-1----:R-:W-:-:S03]  /*0910*/  IMAD.WIDE.U32 R18, R4, 0x4, R18 ;  /* 0x0000000404127825 */ /* 0x002fc600078e0012 */
[----:B------:R1:W2:Y:S04]  /*0920*/  LDG.E R28, desc[UR4][R28.64] ;  /* 0x000000041c1c7981 */ /* 0x0002a8000c1e1900 */
[----:B------:R-:W2:Y:S04]  /*0930*/  LDG.E R18, desc[UR4][R18.64] ;  /* 0x0000000412127981 */ /* 0x000ea8000c1e1900 */
[----:B------:R2:W2:Y:S01]  /*0940*/  LDG.E R19, desc[UR4][R16.64] ;  /* 0x0000000410137981 */ /* 0x0004a2000c1e1900 */
[----:B0-----:R-:W-:-:S04]  /*0950*/  IMAD.WIDE.U32 R14, R4, 0x4, R14 ;  /* 0x00000004040e7825 */ /* 0x001fc800078e000e */
[----:B---3--:R-:W-:Y:S02]  /*0960*/  FADD R26, R7, R10 ;  /* 0x0000000a071a7221 */ /* 0x008fe40000000000 */
[----:B------:R-:W3:Y:S04]  /*0970*/  LDG.E R7, desc[UR4][R12.64+0x10] ;  /* 0x000010040c077981 */ /* 0x000ee8000c1e1900 */
[----:B------:R-:W3:Y:S01]  /*0980*/  LDG.E R10, desc[UR4][R12.64+-0x10] ;  /* 0xfffff0040c0a7981 */ /* 0x000ee2000c1e1900 */
[----:B----4-:R-:W-:-:S03]  /*0990*/  FADD R25, R23, R20 ;  /* 0x0000001417197221 */ /* 0x010fc60000000000 */
[----:B------:R-:W4:Y:S01]  /*09a0*/  LDG.E R23, desc[UR4][R14.64] ;  /* 0x000000040e177981 */ /* 0x000f22000c1e1900 */
[----:B------:R-:W-:Y:S01]  /*09b0*/  FMUL R26, R26, UR9 ;  /* 0x000000091a1a7c20 */ /* 0x000fe20008400000 */
[----:B-1----:R-:W-:-:S03]  /*09c0*/  MOV R29, 0x40000000 ;  /* 0x40000000001d7802 */ /* 0x002fc60000000f00 */
[----:B-----5:R-:W-:Y:S01]  /*09d0*/  FFMA R26, R5, UR8, R26 ;  /* 0x00000008051a7c23 */ /* 0x020fe2000800001a */
[----:B--2---:R-:W-:Y:S01]  /*09e0*/  FADD R22, R22, R21 ;  /* 0x0000001516167221 */ /* 0x004fe20000000000 */
[----:B------:R-:W-:-:S04]  /*09f0*/  IMAD.WIDE R20, R11, 0x4, R12 ;  /* 0x000000040b147825 */ /* 0x000fc800078e020c */
[----:B------:R-:W-:Y:S01]  /*0a00*/  FFMA R25, R25, UR10, R26 ;  /* 0x0000000a19197c23 */ /* 0x000fe2000800001a */
[----:B------:R-:W-:-:S04]  /*0a10*/  IMAD.WIDE R16, R11, 0x4, R20 ;  /* 0x000000040b107825 */ /* 0x000fc800078e0214 */
[----:B------:R-:W-:Y:S01]  /*0a20*/  FFMA R22, R22, UR11, R25 ;  /* 0x0000000b16167c23 */ /* 0x000fe20008000019 */
[----:B------:R-:W-:Y:S01]  /*0a30*/  FMUL R28, R28, R28 ;  /* 0x0000001c1c1c7220 */ /* 0x000fe20000400000 */
[----:B------:R-:W-:Y:S01]  /*0a40*/  FMUL R27, R27, R2 ;  /* 0x000000021b1b7220 */ /* 0x000fe20000400000 */
[----:B------:R-:W0:Y:S01]  /*0a50*/  LDC.64 R20, c[0x0][0x3d8] ;  /* 0x0000f600ff147b82 */ /* 0x000e220000000a00 */
[----:B---3--:R-:W-:Y:S02]  /*0a60*/  FADD R25, R7, R10 ;  /* 0x0000000a07197221 */ /* 0x008fe40000000000 */
[----:B------:R1:W2:Y:S02]  /*0a70*/  LDG.E R7, desc[UR4][R16.64] ;  /* 0x0000000410077981 */ /* 0x0002a4000c1e1900 */
[----:B-1----:R-:W-:-:S05]  /*0a80*/  IMAD.WIDE R16, R11, 0x4, R16 ;  /* 0x000000040b107825 */ /* 0x002fca00078e0210 */
[----:B------:R1:W3:Y:S01]  /*0a90*/  LDG.E R10, desc[UR4][R16.64] ;  /* 0x00000004100a7981 */ /* 0x0002e2000c1e1900 */
[----:B------:R-:W-:Y:S01]  /*0aa0*/  FFMA R25, R25, UR6, R22 ;  /* 0x0000000619197c23 */ /* 0x000fe20008000016 */
[----:B-1----:R-:W-:-:S04]  /*0ab0*/  IMAD.WIDE R16, R11, 0x4, R16 ;  /* 0x000000040b107825 */ /* 0x002fc800078e0210 */
[-C--:B------:R-:W-:Y:S01]  /*0ac0*/  FMUL R26, R25, R0.reuse ;  /* 0x00000000191a7220 */ /* 0x080fe20000400000 */
[----:B------:R1:W5:Y:S03]  /*0ad0*/  LDG.E R22, desc[UR4][R16.64] ;  /* 0x0000000410167981 */ /* 0x000366000c1e1900 */
[----:B------:R-:W-:Y:S01]  /*0ae0*/  FFMA R0, R9, R0, -R26 ;  /* 0x0000000009007223 */ /* 0x000fe2000000081a */
[----:B-1----:R-:W1:Y:S08]  /*0af0*/  F2F.F64.F32 R16, R8 ;  /* 0x0000000800107310 */ /* 0x002e700000201800 */
[----:B----4-:R-:W4:Y:S01]  /*0b00*/  F2F.F64.F32 R8, R23 ;  /* 0x0000001700087310 */ /* 0x010f220000201800 */
[----:B-1----:R-:W-:-:S08]  /*0b10*/  DADD R16, R16, R16 ;  /* 0x0000000010107229 */ /* 0x002fd00000000010 */
[----:B----4-:R-:W-:Y:S01]  /*0b20*/  DADD R16, R16, -R8 ;  /* 0x0000000010107229 */ /* 0x010fe20000000808 */
[----:B------:R-:W-:-:S04]  /*0b30*/  FFMA R9, R18, R29, 1 ;  /* 0x3f80000012097423 */ /* 0x000fc8000000001d */
[----:B------:R-:W-:-:S04]  /*0b40*/  FMUL R8, R28, R9 ;  /* 0x000000091c087220 */ /* 0x000fc80000400000 */
[----:B------:R-:W-:-:S04]  /*0b50*/  FMUL R18, R27, R8 ;  /* 0x000000081b127220 */ /* 0x000fc80000400000 */
[----:B------:R-:W1:Y:S02]  /*0b60*/  F2F.F64.F32 R8, R18 ;  /* 0x0000001200087310 */ /* 0x000e640000201800 */
[----:B-1----:R-:W-:Y:S01]  /*0b70*/  DADD R16, R16, R8 ;  /* 0x0000000010107229 */ /* 0x002fe20000000008 */
[----:B------:R-:W1:Y:S02]  /*0b80*/  LDC.64 R8, c[0x0][0x3c8] ;  /* 0x0000f200ff087b82 */ /* 0x000e640000000a00 */
[----:B-1----:R-:W-:-:S06]  /*0b90*/  IMAD.WIDE.U32 R8, R4, 0x4, R8 ;  /* 0x0000000404087825 */ /* 0x002fcc00078e0008 */
[----:B------:R-:W4:Y:S01]  /*0ba0*/  LDG.E R8, desc[UR4][R8.64] ;  /* 0x0000000408087981 */ /* 0x000f22000c1e1900 */
[----:B0-----:R-:W-:-:S04]  /*0bb0*/  IMAD.WIDE.U32 R20, R4, 0x4, R20 ;  /* 0x0000000404147825 */ /* 0x001fc800078e0014 */
[----:B------:R-:W-:Y:S01]  /*0bc0*/  FMUL R26, R26, R28 ;  /* 0x0000001c1a1a7220 */ /* 0x000fe20000400000 */
[----:B------:R0:W2:Y:S02]  /*0bd0*/  LDG.E R25, desc[UR4][R20.64] ;  /* 0x0000000414197981 */ /* 0x0000a4000c1e1900 */
[----:B0-----:R-:W-:-:S05]  /*0be0*/  IMAD.WIDE R20, R11, 0x4, R12 ;  /* 0x000000040b147825 */ /* 0x001fca00078e020c */
[----:B------:R0:W3:Y:S01]  /*0bf0*/  LDG.E R11, desc[UR4][R20.64] ;  /* 0x00000004140b7981 */ /* 0x0000e2000c1e1900 */
[----:B----4-:R-:W-:Y:S02]  /*0c00*/  FMUL R23, R8, R8 ;  /* 0x0000000808177220 */ /* 0x010fe40000400000 */
[----:B------:R-:W1:Y:S02]  /*0c10*/  F2F.F64.F32 R8, R26 ;  /* 0x0000001a00087310 */ /* 0x000e640000201800 */
[----:B------:R-:W-:-:S06]  /*0c20*/  FMUL R0, R23, R0 ;  /* 0x0000000017007220 */ /* 0x000fcc0000400000 */
[----:B0-----:R-:W0:Y:S01]  /*0c30*/  F2F.F64.F32 R20, R0 ;  /* 0x0000000000147310 */ /* 0x001e220000201800 */
[----:B-1----:R-:W-:-:S08]  /*0c40*/  DADD R16, R16, R8 ;  /* 0x0000000010107229 */ /* 0x002fd00000000008 */
[----:B0-----:R-:W-:Y:S02]  /*0c50*/  DADD R20, R16, R20 ;  /* 0x0000000010147229 */ /* 0x001fe40000000014 */
[----:B------:R-:W0:Y:S08]  /*0c60*/  LDC.64 R16, c[0x0][0x3a8] ;  /* 0x0000ea00ff107b82 */ /* 0x000e300000000a00 */
[----:B------:R-:W1:Y:S02]  /*0c70*/  F2F.F32.F64 R21, R20 ;  /* 0x0000001400157310 */ /* 0x000e640000301000 */
[----:B-1----:R-:W-:Y:S01]  /*0c80*/  STG.E desc[UR4][R14.64], R21 ;  /* 0x000000150e007986 */ /* 0x002fe2000c101904 */
[----:B0-----:R-:W-:-:S03]  /*0c90*/  IMAD.WIDE.U32 R16, R4, 0x4, R16 ;  /* 0x0000000404107825 */ /* 0x001fc600078e0010 */
[----:B------:R-:W4:Y:S04]  /*0ca0*/  LDG.E R12, desc[UR4][R12.64] ;  /* 0x000000040c0c7981 */ /* 0x000f28000c1e1900 */
[----:B------:R-:W4:Y:S01]  /*0cb0*/  LDG.E R18, desc[UR4][R16.64] ;  /* 0x0000000410127981 */ /* 0x000f22000c1e1900 */
[----:B---3--:R-:W-:Y:S01]  /*0cc0*/  FADD R6, R11, R6 ;  /* 0x000000060b067221 */ /* 0x008fe20000000000 */
[----:B--2---:R-:W-:-:S03]  /*0cd0*/  FFMA R25, R25, R29, 1 ;  /* 0x3f80000019197423 */ /* 0x004fc6000000001d */
[----:B------:R-:W-:Y:S01]  /*0ce0*/  FMUL R6, R6, UR9 ;  /* 0x0000000906067c20 */ /* 0x000fe20008400000 */
[----:B------:R-:W-:Y:S01]  /*0cf0*/  FADD R7, R7, R24 ;  /* 0x0000001807077221 */ /* 0x000fe20000000000 */
[----:B------:R-:W-:Y:S02]  /*0d00*/  FMUL R28, R28, R25 ;  /* 0x000000191c1c7220 */ /* 0x000fe40000400000 */
[----:B------:R-:W-:Y:S01]  /*0d10*/  FFMA R6, R5, UR8, R6 ;  /* 0x0000000805067c23 */ /* 0x000fe20008000006 */
[----:B------:R-:W-:-:S03]  /*0d20*/  FADD R3, R10, R3 ;  /* 0x000000030a037221 */ /* 0x000fc60000000000 */
[----:B------:R-:W-:Y:S01]  /*0d30*/  FFMA R6, R7, UR10, R6 ;  /* 0x0000000a07067c23 */ /* 0x000fe20008000006 */
[----:B------:R-:W-:Y:S01]  /*0d40*/  FMUL R7, R27, R28 ;  /* 0x0000001c1b077220 */ /* 0x000fe20000400000 */
[----:B-----5:R-:W-:Y:S02]  /*0d50*/  FADD R22, R22, R19 ;  /* 0x0000001316167221 */ /* 0x020fe40000000000 */
[----:B------:R-:W-:-:S03]  /*0d60*/  FFMA R3, R3, UR11, R6 ;  /* 0x0000000b03037c23 */ /* 0x000fc60008000006 */
[----:B------:R-:W-:Y:S01]  /*0d70*/  F2F.F64.F32 R6, R7 ;  /* 0x0000000700067310 */ /* 0x000fe20000201800 */
[----:B------:R-:W-:-:S04]  /*0d80*/  FFMA R22, R22, UR6, R3 ;  /* 0x0000000616167c23 */ /* 0x000fc80008000003 */
[----:B------:R-:W-:-:S04]  /*0d90*/  FFMA R22, R22, -R2, R27 ;  /* 0x8000000216167223 */ /* 0x000fc8000000001b */
[----:B------:R-:W-:-:S04]  /*0da0*/  FMUL R22, R23, R22 ;  /* 0x0000001617167220 */ /* 0x000fc80000400000 */
[----:B------:R-:W-:Y:S08]  /*0db0*/  F2F.F64.F32 R2, R22 ;  /* 0x0000001600027310 */ /* 0x000ff00000201800 */
[----:B----4-:R-:W0:Y:S08]  /*0dc0*/  F2F.F64.F32 R12, R12 ;  /* 0x0000000c000c7310 */ /* 0x010e300000201800 */
[----:B------:R-:W1:Y:S01]  /*0dd0*/  F2F.F64.F32 R4, R18 ;  /* 0x0000001200047310 */ /* 0x000e620000201800 */
[----:B0-----:R-:W-:-:S08]  /*0de0*/  DADD R12, R12, R12 ;  /* 0x000000000c0c7229 */ /* 0x001fd0000000000c */
[----:B-1----:R-:W-:-:S08]  /*0df0*/  DADD R4, R12, -R4 ;  /* 0x000000000c047229 */ /* 0x002fd00000000804 */
[----:B------:R-:W-:-:S08]  /*0e00*/  DADD R4, R4, R6 ;  /* 0x0000000004047229 */ /* 0x000fd00000000006 */
[----:B------:R-:W-:-:S08]  /*0e10*/  DADD R4, R8, R4 ;  /* 0x0000000008047229 */ /* 0x000fd00000000004 */
[----:B------:R-:W-:-:S10]  /*0e20*/  DADD R2, R4, -R2 ;  /* 0x0000000004027229 */ /* 0x000fd40000000802 */
[----:B------:R-:W0:Y:S02]  /*0e30*/  F2F.F32.F64 R3, R2 ;  /* 0x0000000200037310 */ /* 0x000e240000301000 */
[----:B0-----:R-:W-:Y:S01]  /*0e40*/  STG.E desc[UR4][R16.64], R3 ;  /* 0x0000000310007986 */ /* 0x001fe2000c101904 */
[----:B------:R-:W-:Y:S05]  /*0e50*/  EXIT ;  /* 0x000000000000794d */ /* 0x000fea0003800000 */
        .weak           $__internal_4_$__cuda_sm3x_div_rn_noftz_f32_slowpath
        .type           $__internal_4_$__cuda_sm3x_div_rn_noftz_f32_slowpath,@function
        .size           $__internal_4_$__cuda_sm3x_div_rn_noftz_f32_slowpath,(.L_x_99 - $__internal_4_$__cuda_sm3x_div_rn_noftz_f32_slowpath)
$__internal_4_$__cuda_sm3x_div_rn_noftz_f32_slowpath:
[----:B------:R-:W-:Y:S02]  /*0e60*/  SHF.R.U32.HI R7, RZ, 0x17, R0 ;  /* 0x00000017ff077819 */ /* 0x000fe40000011600 */
[----:B------:R-:W-:Y:S02]  /*0e70*/  SHF.R.U32.HI R5, RZ, 0x17, R3 ;  /* 0x00000017ff057819 */ /* 0x000fe40000011603 */
[----:B------:R-:W-:Y:S02]  /*0e80*/  LOP3.LUT R15, R7, 0xff, RZ, 0xc0, !PT ;  /* 0x000000ff070f7812 */ /* 0x000fe400078ec0ff */
[----:B------:R-:W-:Y:S02]  /*0e90*/  LOP3.LUT R8, R5, 0xff, RZ, 0xc0, !PT ;  /* 0x000000ff05087812 */ /* 0x000fe400078ec0ff */
[----:B------:R-:W-:Y:S02]  /*0ea0*/  IADD3 R10, PT, PT, R15, -0x1, RZ ;  /* 0xffffffff0f0a7810 */ /* 0x000fe40007ffe0ff */
[----:B------:R-:W-:-:S02]  /*0eb0*/  IADD3 R9, PT, PT, R8, -0x1, RZ ;  /* 0xffffffff08097810 */ /* 0x000fc40007ffe0ff */
[----:B------:R-:W-:Y:S02]  /*0ec0*/  ISETP.GT.U32.AND P0, PT, R10, 0xfd, PT ;  /* 0x000000fd0a00780c */ /* 0x000fe40003f04070 */
[----:B------:R-:W-:Y:S02]  /*0ed0*/  MOV R5, R3 ;  /* 0x0000000300057202 */ /* 0x000fe40000000f00 */
[----:B------:R-:W-:-:S13]  /*0ee0*/  ISETP.GT.U32.OR P0, PT, R9, 0xfd, P0 ;  /* 0x000000fd0900780c */ /* 0x000fda0000704470 */
[----:B------:R-:W-:Y:S01]  /*0ef0*/  @!P0 MOV R7, RZ ;  /* 0x000000ff00078202 */ /* 0x000fe20000000f00 */
        /* <DEDUP_REMOVED lines=19> */
[----:B------:R-:W-:Y:S01]  /*1030*/  @P0 MOV R7, RZ ;  /* 0x000000ff00070202 */ /* 0x000fe20000000f00 */
[----:B------:R-:W-:Y:S01]  /*1040*/  @!P0 FFMA R5, R3, 1.84467440737095516160e+19, RZ ;  /* 0x5f80000003058823 */ /* 0x000fe200000000ff */
[----:B------:R-:W-:Y:S01]  /*1050*/  @!P0 MOV R7, 0xffffffc0 ;  /* 0xffffffc000078802 */ /* 0x000fe20000000f00 */
[----:B------:R-:W-:-:S03]  /*1060*/  @!P1 FFMA R0, R0, 1.84467440737095516160e+19, RZ ;  /* 0x5f80000000009823 */ /* 0x000fc600000000ff */
[----:B------:R-:W-:-:S07]  /*1070*/  @!P1 IADD3 R7, PT, PT, R7, 0x40, RZ ;  /* 0x0000004007079810 */ /* 0x000fce0007ffe0ff */
.L_x_67:
[----:B------:R-:W-:Y:S02]  /*1080*/  LEA R9, R15, 0xc0800000, 0x17 ;  /* 0xc08000000f097811 */ /* 0x000fe400078eb8ff */
[----:B------:R-:W-:Y:S02]  /*1090*/  IADD3 R8, PT, PT, R8, -0x7f, RZ ;  /* 0xffffff8108087810 */ /* 0x000fe40007ffe0ff */
[----:B------:R-:W-:-:S03]  /*10a0*/  IADD3 R9, PT, PT, -R9, R0, RZ ;  /* 0x0000000009097210 */ /* 0x000fc60007ffe1ff */
[C---:B------:R-:W-:Y:S01]  /*10b0*/  IMAD R0, R8.reuse, -0x800000, R5 ;  /* 0xff80000008007824 */ /* 0x040fe200078e0205 */
[----:B------:R-:W0:Y:S01]  /*10c0*/  MUFU.RCP R10, R9 ;  /* 0x00000009000a7308 */ /* 0x000e220000001000 */
[----:B------:R-:W-:Y:S01]  /*10d0*/  FADD.FTZ R11, -R9, -RZ ;  /* 0x800000ff090b7221 */ /* 0x000fe20000010100 */
[----:B------:R-:W-:-:S04]  /*10e0*/  IADD3 R8, PT, PT, R8, 0x7f, -R15 ;  /* 0x0000007f08087810 */ /* 0x000fc80007ffe80f */
[----:B------:R-:W-:Y:S01]  /*10f0*/  IADD3 R8, PT, PT, R8, R7, RZ ;  /* 0x0000000708087210 */ /* 0x000fe20007ffe0ff */
[----:B0-----:R-:W-:-:S04]  /*1100*/  FFMA R13, R10, R11, 1 ;  /* 0x3f8000000a0d7423 */ /* 0x001fc8000000000b */
[----:B------:R-:W-:-:S04]  /*1110*/  FFMA R12, R10, R13, R10 ;  /* 0x0000000d0a0c7223 */ /* 0x000fc8000000000a */
[----:B------:R-:W-:-:S04]  /*1120*/  FFMA R5, R0, R12, RZ ;  /* 0x0000000c00057223 */ /* 0x000fc800000000ff */
[----:B------:R-:W-:-:S04]  /*1130*/  FFMA R10, R11, R5, R0 ;  /* 0x000000050b0a7223 */ /* 0x000fc80000000000 */
[----:B------:R-:W-:-:S04]  /*1140*/  FFMA R13, R12, R10, R5 ;  /* 0x0000000a0c0d7223 */ /* 0x000fc80000000005 */
[----:B------:R-:W-:-:S04]  /*1150*/  FFMA R10, R11, R13, R0 ;  /* 0x0000000d0b0a7223 */ /* 0x000fc80000000000 */
[----:B------:R-:W-:-:S05]  /*1160*/  FFMA R0, R12, R10, R13 ;  /* 0x0000000a0c007223 */ /* 0x000fca000000000d */
[----:B------:R-:W-:-:S04]  /*1170*/  SHF.R.U32.HI R5, RZ, 0x17, R0 ;  /* 0x00000017ff057819 */ /* 0x000fc80000011600 */
[----:B------:R-:W-:-:S04]  /*1180*/  LOP3.LUT R5, R5, 0xff, RZ, 0xc0, !PT ;  /* 0x000000ff05057812 */ /* 0x000fc800078ec0ff */
[----:B------:R-:W-:-:S04]  /*1190*/  IADD3 R9, PT, PT, R5, R8, RZ ;  /* 0x0000000805097210 */ /* 0x000fc80007ffe0ff */
[----:B------:R-:W-:-:S04]  /*11a0*/  IADD3 R5, PT, PT, R9, -0x1, RZ ;  /* 0xffffffff09057810 */ /* 0x000fc80007ffe0ff */
        /* <DEDUP_REMOVED lines=15> */
[----:B------:R-:W-:Y:S02]  /*12a0*/  IADD3 R10, PT, PT, R9, 0x20, RZ ;  /* 0x00000020090a7810 */ /* 0x000fe40007ffe0ff */
[----:B------:R-:W-:-:S02]  /*12b0*/  LOP3.LUT R7, R7, 0x800000, RZ, 0xfc, !PT ;  /* 0x0080000007077812 */ /* 0x000fc400078efcff */
[----:B------:R-:W-:Y:S02]  /*12c0*/  IADD3 R9, PT, PT, -R9, RZ, RZ ;  /* 0x000000ff09097210 */ /* 0x000fe40007ffe1ff */
[----:B------:R-:W-:Y:S02]  /*12d0*/  SHF.L.U32 R10, R7, R10, RZ ;  /* 0x0000000a070a7219 */ /* 0x000fe400000006ff */
[----:B------:R-:W-:Y:S02]  /*12e0*/  FSETP.NEU.FTZ.AND P0, PT, R5, R8, PT ;  /* 0x000000080500720b */ /* 0x000fe40003f1d000 */
[----:B------:R-:W-:Y:S02]  /*12f0*/  SEL R8, R9, RZ, P2 ;  /* 0x000000ff09087207 */ /* 0x000fe40001000000 */
[----:B------:R-:W-:Y:S02]  /*1300*/  ISETP.NE.AND P1, PT, R10, RZ, P1 ;  /* 0x000000ff0a00720c */ /* 0x000fe40000f25270 */
[----:B------:R-:W-:-:S02]  /*1310*/  SHF.R.U32.HI R8, RZ, R8, R7 ;  /* 0x00000008ff087219 */ /* 0x000fc40000011607 */
[----:B------:R-:W-:Y:S02]  /*1320*/  PLOP3.LUT P0, PT, P0, P1, PT, 0xf8, 0x8f ;  /* 0x00000000008f781c */ /* 0x000fe40000703f70 */
[----:B------:R-:W-:Y:S02]  /*1330*/  SHF.R.U32.HI R10, RZ, 0x1, R8 ;  /* 0x00000001ff0a7819 */ /* 0x000fe40000011608 */
[----:B------:R-:W-:-:S04]  /*1340*/  SEL R5, RZ, 0x1, !P0 ;  /* 0x00000001ff057807 */ /* 0x000fc80004000000 */
[----:B------:R-:W-:-:S04]  /*1350*/  LOP3.LUT R5, R5, 0x1, R10, 0xf8, !PT ;  /* 0x0000000105057812 */ /* 0x000fc800078ef80a */
[----:B------:R-:W-:-:S04]  /*1360*/  LOP3.LUT R5, R5, R8, RZ, 0xc0, !PT ;  /* 0x0000000805057212 */ /* 0x000fc800078ec0ff */
[----:B------:R-:W-:-:S04]  /*1370*/  IADD3 R5, PT, PT, R10, R5, RZ ;  /* 0x000000050a057210 */ /* 0x000fc80007ffe0ff */
[----:B------:R-:W-:Y:S01]  /*1380*/  LOP3.LUT R0, R5, R0, RZ, 0xfc, !PT ;  /* 0x0000000005007212 */ /* 0x000fe200078efcff */
[----:B------:R-:W-:Y:S06]  /*1390*/  BRA `(.L_x_74) ;  /* 0x0000000000347947 */ /* 0x000fec0003800000 */
.L_x_73:
[----:B------:R-:W-:-:S04]  /*13a0*/  LOP3.LUT R0, R0, 0x80000000, RZ, 0xc0, !PT ;  /* 0x8000000000007812 */ /* 0x000fc800078ec0ff */
[----:B------:R-:W-:Y:S01]  /*13b0*/  LOP3.LUT R0, R0, 0x7f800000, RZ, 0xfc, !PT ;  /* 0x7f80000000007812 */ /* 0x000fe200078efcff */
[----:B------:R-:W-:Y:S06]  /*13c0*/  BRA `(.L_x_74) ;  /* 0x0000000000287947 */ /* 0x000fec0003800000 */
.L_x_72:
[----:B------:R-:W-:Y:S01]  /*13d0*/  LEA R0, R8, R0, 0x17 ;  /* 0x0000000008007211 */ /* 0x000fe200078eb8ff */
[----:B------:R-:W-:Y:S06]  /*13e0*/  BRA `(.L_x_74) ;  /* 0x0000000000207947 */ /* 0x000fec0003800000 */
.L_x_71:
[----:B------:R-:W-:-:S04]  /*13f0*/  LOP3.LUT R0, R0, 0x80000000, R5, 0x48, !PT ;  /* 0x8000000000007812 */ /* 0x000fc800078e4805 */
[----:B------:R-:W-:Y:S01]  /*1400*/  LOP3.LUT R0, R0, 0x7f800000, RZ, 0xfc, !PT ;  /* 0x7f80000000007812 */ /* 0x000fe200078efcff */
[----:B------:R-:W-:Y:S06]  /*1410*/  BRA `(.L_x_74) ;  /* 0x0000000000147947 */ /* 0x000fec0003800000 */
.L_x_70:
[----:B------:R-:W-:Y:S01]  /*1420*/  LOP3.LUT R0, R0, 0x80000000, R5, 0x48, !PT ;  /* 0x8000000000007812 */ /* 0x000fe200078e4805 */
[----:B------:R-:W-:Y:S06]  /*1430*/  BRA `(.L_x_74) ;  /* 0x00000000000c7947 */ /* 0x000fec0003800000 */
.L_x_69:
[----:B------:R-:W0:Y:S01]  /*1440*/  MUFU.RSQ R0, -QNAN ;  /* 0xffc0000000007908 */ /* 0x000e220000001400 */
[----:B------:R-:W-:Y:S05]  /*1450*/  BRA `(.L_x_74) ;  /* 0x0000000000047947 */ /* 0x000fea0003800000 */
.L_x_68:
[----:B------:R-:W-:-:S07]  /*1460*/  FADD.FTZ R0, R3, R0 ;  /* 0x0000000003007221 */ /* 0x000fce0000010000 */
.L_x_74:
[----:B------:R-:W-:-:S04]  /*1470*/  HFMA2 R7, -RZ, RZ, 0, 0 ;  /* 0x00000000ff077431 */ /* 0x000fc800000001ff */
[----:B0-----:R-:W-:Y:S05]  /*1480*/  RET.REL.NODEC R6 `(_Z6VTI_FDiiiifffPfS_S_S_S_S_iS_S_) ;  /* 0xffffffe806dc7950 */ /* 0x001fea0003c3ffff */
.L_x_75:
        /* <DEDUP_REMOVED lines=15> */
.L_x_99:


//--------------------- .text._Z10add_sourcefffiiiifffiiiiPfS_ --------------------------
	.section	.text._Z10add_sourcefffiiiifffiiiiPfS_,"ax",@progbits
	.align	128
        .global         _Z10add_sourcefffiiiifffiiiiPfS_
        .type           _Z10add_sourcefffiiiifffiiiiPfS_,@function
        .size           _Z10add_sourcefffiiiifffiiiiPfS_,(.L_x_101 - _Z10add_sourcefffiiiifffiiiiPfS_)
        .other          _Z10add_sourcefffiiiifffiiiiPfS_,@"STO_CUDA_ENTRY STV_DEFAULT"
_Z10add_sourcefffiiiifffiiiiPfS_:
.text._Z10add_sourcefffiiiifffiiiiPfS_:
[----:B------:R-:W-:Y:S08]  /*0000*/  LDC R1, c[0x0][0x37c] ;  /* 0x0000df00ff017b82 */ /* 0x000ff00000000800 */
[----:B------:R-:W0:Y:S02]  /*0010*/  LDC R5, c[0x0][0x3a4] ;  /* 0x0000e900ff057b82 */ /* 0x000e240000000800 */
[----:B0-----:R-:W-:-:S05]  /*0020*/  VIADD R0, R5, 0x1800000 ;  /* 0x0180000005007836 */ /* 0x001fca0000000000 */
[----:B------:R-:W-:-:S04]  /*0030*/  LOP3.LUT R0, R0, 0x7f800000, RZ, 0xc0, !PT ;  /* 0x7f80000000007812 */ /* 0x000fc800078ec0ff */
[----:B------:R-:W-:-:S13]  /*0040*/  ISETP.GT.U32.AND P0, PT, R0, 0x1ffffff, PT ;  /* 0x01ffffff0000780c */ /* 0x000fda0003f04070 */
[----:B------:R-:W-:Y:S05]  /*0050*/  @P0 BRA `(.L_x_76) ;  /* 0x00000000000c0947 */ /* 0x000fea0003800000 */
[----:B------:R-:W-:-:S07]  /*0060*/  MOV R2, 0x80 ;  /* 0x0000008000027802 */ /* 0x000fce0000000f00 */
[----:B------:R-:W-:Y:S05]  /*0070*/  CALL.REL.NOINC `($__internal_6_$__cuda_sm20_rcp_rn_f32_slowpath) ;  /* 0x0000001800647944 */ /* 0x000fea0003c00000 */
[----:B------:R-:W-:Y:S05]  /*0080*/  BRA `(.L_x_77) ;  /* 0x0000000000107947 */ /* 0x000fea0003800000 */
.L_x_76:
[----:B------:R-:W0:Y:S02]  /*0090*/  MUFU.RCP R0, R5 ;  /* 0x0000000500007308 */ /* 0x000e240000001000 */
[----:B0-----:R-:W-:-:S04]  /*00a0*/  FFMA R2, R0, R5, -1 ;  /* 0xbf80000000027423 */ /* 0x001fc80000000005 */
[----:B------:R-:W-:-:S04]  /*00b0*/  FADD.FTZ R3, -R2, -RZ ;  /* 0x800000ff02037221 */ /* 0x000fc80000010100 */
[----:B------:R-:W-:-:S07]  /*00c0*/  FFMA R0, R0, R3, R0 ;  /* 0x0000000300007223 */ /* 0x000fce0000000000 */
.L_x_77:
[----:B------:R-:W0:Y:S01]  /*00d0*/  LDCU UR5, c[0x0][0x3a8] ;  /* 0x00007500ff0577ac */ /* 0x000e220008000800 */
[----:B------:R-:W1:Y:S01]  /*00e0*/  LDCU UR4, c[0x0][0x3a0] ;  /* 0x00007400ff0477ac */ /* 0x000e620008000800 */
[----:B0-----:R-:W-:Y:S01]  /*00f0*/  UISETP.NE.AND UP0, UPT, UR5, 0x3, UPT ;  /* 0x000000030500788c */ /* 0x001fe2000bf05270 */
[----:B-1----:R-:W-:-:S08]  /*0100*/  FADD R4, -R0, UR4 ;  /* 0x0000000400047e21 */ /* 0x002fd00008000100 */
[----:B------:R-:W-:Y:S05]  /*0110*/  BRA.U !UP0, `(.L_x_78) ;  /* 0x0000000908c47547 */ /* 0x000fea000b800000 */
[----:B------:R-:W-:-:S09]  /*0120*/  UISETP.NE.AND UP0, UPT, UR5, 0x2, UPT ;  /* 0x000000020500788c */ /* 0x000fd2000bf05270 */
[----:B------:R-:W-:Y:S05]  /*0130*/  BRA.U !UP0, `(.L_x_79) ;  /* 0x00000005082c7547 */ /* 0x000fea000b800000 */
[----:B------:R-:W-:Y:S01]  /*0140*/  UISETP.NE.AND UP0, UPT, UR5, 0x1, UPT ;  /* 0x000000010500788c */ /* 0x000fe2000bf05270 */
[----:B------:R-:W-:-:S08]  /*0150*/  IMAD.MOV.U32 R2, RZ, RZ, RZ ;  /* 0x000000ffff027224 */ /* 0x000fd000078e00ff */
[----:B------:R-:W-:Y:S05]  /*0160*/  BRA.U UP0, `(.L_x_80) ;  /* 0x00000011001c7547 */ /* 0x000fea000b800000 */
[----:B------:R-:W0:Y:S01]  /*0170*/  LDCU UR4, c[0x0][0x3a4] ;  /* 0x00007480ff0477ac */ /* 0x000e220008000800 */
[----:B------:R-:W-:Y:S01]  /*0180*/  MOV R5, 0x3ff71547 ;  /* 0x3ff7154700057802 */ /* 0x000fe20000000f00 */
[----:B------:R-:W-:Y:S01]  /*0190*/  UMOV UR5, 0x4023bd3c ;  /* 0x4023bd3c00057882 */ /* 0x000fe20000000000 */
[----:B0-----:R-:W-:Y:S01]  /*01a0*/  FMUL R4, R4, UR4 ;  /* 0x0000000404047c20 */ /* 0x001fe20008400000 */
[----:B------:R-:W-:-:S03]  /*01b0*/  UMOV UR4, 0xc99e70c6 ;  /* 0xc99e70c600047882 */ /* 0x000fc60000000000 */
[----:B------:R-:W-:Y:S01]  /*01c0*/  FMUL R6, R4, R4 ;  /* 0x0000000404067220 */ /* 0x000fe20000400000 */
[----:B------:R-:W-:-:S05]  /*01d0*/  IMAD.MOV.U32 R4, RZ, RZ, 0x652b82fe ;  /* 0x652b82feff047424 */ /* 0x000fca00078e00ff */
[----:B------:R-:W0:Y:S02]  /*01e0*/  F2F.F64.F32 R6, R6 ;  /* 0x0000000600067310 */ /* 0x000e240000201800 */
[----:B0-----:R-:W-:Y:S01]  /*01f0*/  DMUL R2, R6, -UR4 ;  /* 0x8000000406027c28 */ /* 0x001fe20008000000 */
[----:B------:R-:W-:Y:S01]  /*0200*/  UMOV UR4, 0xfefa39ef ;  /* 0xfefa39ef00047882 */ /* 0x000fe20000000000 */
[----:B------:R-:W-:-:S06]  /*0210*/  UMOV UR5, 0x3fe62e42 ;  /* 0x3fe62e4200057882 */ /* 0x000fcc0000000000 */
[----:B------:R-:W-:Y:S02]  /*0220*/  DFMA R4, R2, R4, 6.75539944105574400000e+15 ;  /* 0x433800000204742b */ /* 0x000fe40000000004 */
[----:B------:R-:W-:-:S06]  /*0230*/  FSETP.GEU.AND P0, PT, |R3|, 4.1917929649353027344, PT ;  /* 0x4086232b0300780b */ /* 0x000fcc0003f0e200 */
[----:B------:R-:W-:-:S08]  /*0240*/  DADD R8, R4, -6.75539944105574400000e+15 ;  /* 0xc338000004087429 */ /* 0x000fd00000000000 */
        /* <DEDUP_REMOVED lines=34> */
[----:B------:R-:W-:Y:S01]  /*0470*/  DFMA R10, R8, R10, 1 ;  /* 0x3ff00000080a742b */ /* 0x000fe2000000000a */
[----:B------:R-:W-:Y:S01]  /*0480*/  IMAD.MOV.U32 R8, RZ, RZ, -0x36618f3a ;  /* 0xc99e70c6ff087424 */ /* 0x000fe200078e00ff */
[----:B------:R-:W-:-:S06]  /*0490*/  MOV R9, 0x4033bd3c ;  /* 0x4033bd3c00097802 */ /* 0x000fcc0000000f00 */
[----:B------:R-:W-:Y:S02]  /*04a0*/  DFMA R8, R6, -R8, 1 ;  /* 0x3ff000000608742b */ /* 0x000fe40000000808 */
[----:B------:R-:W-:Y:S02]  /*04b0*/  IMAD R7, R4, 0x100000, R11 ;  /* 0x0010000004077824 */ /* 0x000fe400078e020b */
[----:B------:R-:W-:Y:S01]  /*04c0*/  IMAD.MOV.U32 R6, RZ, RZ, R10 ;  /* 0x000000ffff067224 */ /* 0x000fe200078e000a */
[----:B------:R-:W-:Y:S06]  /*04d0*/  @!P0 BRA `(.L_x_81) ;  /* 0x0000000000388947 */ /* 0x000fec0003800000 */
[----:B------:R-:W-:Y:S01]  /*04e0*/  FSETP.GEU.AND P1, PT, |R3|, 4.2275390625, PT ;  /* 0x408748000300780b */ /* 0x000fe20003f2e200 */
[C---:B------:R-:W-:Y:S02]  /*04f0*/  DADD R6, R2.reuse, +INF ;  /* 0x7ff0000002067429 */ /* 0x040fe40000000000 */
[----:B------:R-:W-:-:S08]  /*0500*/  DSETP.GEU.AND P0, PT, R2, RZ, PT ;  /* 0x000000ff0200722a */ /* 0x000fd00003f0e000 */
[----:B------:R-:W-:Y:S02]  /*0510*/  FSEL R6, R6, RZ, P0 ;  /* 0x000000ff06067208 */ /* 0x000fe40000000000 */
[----:B------:R-:W-:Y:S01]  /*0520*/  FSEL R7, R7, RZ, P0 ;  /* 0x000000ff07077208 */ /* 0x000fe20000000000 */
[----:B------:R-:W-:Y:S06]  /*0530*/  @P1 BRA `(.L_x_81) ;  /* 0x0000000000201947 */ /* 0x000fec0003800000 */
[----:B------:R-:W-:Y:S01]  /*0540*/  LEA.HI R2, R4, R4, RZ, 0x1 ;  /* 0x0000000404027211 */ /* 0x000fe200078f08ff */
[----:B------:R-:W-:-:S03]  /*0550*/  IMAD.MOV.U32 R6, RZ, RZ, R10 ;  /* 0x000000ffff067224 */ /* 0x000fc600078e000a */
[----:B------:R-:W-:-:S05]  /*0560*/  SHF.R.S32.HI R7, RZ, 0x1, R2 ;  /* 0x00000001ff077819 */ /* 0x000fca0000011402 */
[----:B------:R-:W-:Y:S01]  /*0570*/  IMAD.IADD R2, R4, 0x1, -R7 ;  /* 0x0000000104027824 */ /* 0x000fe200078e0a07 */
[----:B------:R-:W-:-:S04]  /*0580*/  LEA R7, R7, R11, 0x14 ;  /* 0x0000000b07077211 */ /* 0x000fc800078ea0ff */
[----:B------:R-:W-:Y:S01]  /*0590*/  LEA R3, R2, 0x3ff00000, 0x14 ;  /* 0x3ff0000002037811 */ /* 0x000fe200078ea0ff */
[----:B------:R-:W-:-:S06]  /*05a0*/  IMAD.MOV.U32 R2, RZ, RZ, RZ ;  /* 0x000000ffff027224 */ /* 0x000fcc00078e00ff */
[----:B------:R-:W-:-:S11]  /*05b0*/  DMUL R6, R6, R2 ;  /* 0x0000000206067228 */ /* 0x000fd60000000000 */
.L_x_81:
[----:B------:R-:W-:-:S06]  /*05c0*/  DMUL R8, R8, R6 ;  /* 0x0000000608087228 */ /* 0x000fcc0000000000 */
[----:B------:R0:W1:Y:S01]  /*05d0*/  F2F.F32.F64 R2, R8 ;  /* 0x0000000800027310 */ /* 0x0000620000301000 */
[----:B------:R-:W-:Y:S05]  /*05e0*/  BRA `(.L_x_80) ;  /* 0x0000000800fc7947 */ /* 0x000fea0003800000 */
.L_x_79:
[----:B------:R-:W0:Y:S01]  /*05f0*/  MUFU.RCP64H R3, 1.799999237060546875 ;  /* 0x3ffccccc00037908 */ /* 0x000e220000001800 */
[----:B------:R-:W-:Y:S01]  /*0600*/  IMAD.MOV.U32 R6, RZ, RZ, -0x33333333 ;  /* 0xcccccccdff067424 */ /* 0x000fe200078e00ff */
[----:B------:R-:W-:Y:S01]  /*0610*/  MOV R7, 0x3ffccccc ;  /* 0x3ffccccc00077802 */ /* 0x000fe20000000f00 */
[----:B------:R-:W-:Y:S01]  /*0620*/  IMAD.MOV.U32 R2, RZ, RZ, RZ ;  /* 0x000000ffff027224 */ /* 0x000fe200078e00ff */
[----:B------:R-:W-:Y:S01]  /*0630*/  UMOV UR4, 0x99999998 ;  /* 0x9999999800047882 */ /* 0x000fe20000000000 */
[----:B------:R-:W-:Y:S01]  /*0640*/  UMOV UR5, 0x3fc99999 ;  /* 0x3fc9999900057882 */ /* 0x000fe20000000000 */
[----:B------:R-:W-:Y:S01]  /*0650*/  IMAD.MOV.U32 R10, RZ, RZ, -0x748574fc ;  /* 0x8b7a8b04ff0a7424 */ /* 0x000fe200078e00ff */
[----:B------:R-:W-:Y:S01]  /*0660*/  UMOV UR6, 0x3ae80f1e ;  /* 0x3ae80f1e00067882 */ /* 0x000fe20000000000 */
[----:B------:R-:W-:Y:S01]  /*0670*/  IMAD.MOV.U32 R11, RZ, RZ, 0x3ed0ee25 ;  /* 0x3ed0ee25ff0b7424 */ /* 0x000fe200078e00ff */
[----:B------:R-:W-:Y:S01]  /*0680*/  UMOV UR7, 0x3eb1380b ;  /* 0x3eb1380b00077882 */ /* 0x000fe20000000000 */
[----:B------:R-:W-:Y:S01]  /*0690*/  MOV R16, 0xfefa39ef ;  /* 0xfefa39ef00107802 */ /* 0x000fe20000000f00 */
[----:B------:R-:W-:Y:S01]  /*06a0*/  IMAD.MOV.U32 R17, RZ, RZ, 0x3fe62e42 ;  /* 0x3fe62e42ff117424 */ /* 0x000fe200078e00ff */
[----:B------:R-:W-:Y:S01]  /*06b0*/  UMOV UR8, 0x0 ;  /* 0x0000000000087882 */ /* 0x000fe20000000000 */
[----:B------:R-:W-:Y:S01]  /*06c0*/  UMOV UR9, 0x40080000 ;  /* 0x4008000000097882 */ /* 0x000fe20000000000 */
[----:B------:R-:W1:Y:S01]  /*06d0*/  LDC R5, c[0x0][0x3a4] ;  /* 0x0000e900ff057b82 */ /* 0x000e620000000800 */
[----:B0-----:R-:W-:-:S08]  /*06e0*/  DFMA R6, R2, -R6, 1 ;  /* 0x3ff000000206742b */ /* 0x001fd00000000806 */
[----:B------:R-:W-:-:S08]  /*06f0*/  DFMA R6, R6, R6, R6 ;  /* 0x000000060606722b */ /* 0x000fd00000000006 */
[----:B------:R-:W-:-:S08]  /*0700*/  DFMA R2, R2, R6, R2 ;  /* 0x000000060202722b */ /* 0x000fd00000000002 */
[----:B------:R-:W-:-:S08]  /*0710*/  DMUL R6, R2, -UR4 ;  /* 0x8000000402067c28 */ /* 0x000fd00008000000 */
[----:B------:R-:W-:-:S08]  /*0720*/  DFMA R6, R2, -UR4, R6 ;  /* 0x8000000402067c2b */ /* 0x000fd00008000006 */
[C---:B------:R-:W-:Y:S02]  /*0730*/  DMUL R8, R6.reuse, R6 ;  /* 0x0000000606087228 */ /* 0x040fe40000000000 */
[----:B------:R-:W-:-:S06]  /*0740*/  DADD R12, -R6, -UR4 ;  /* 0x80000004060c7e29 */ /* 0x000fcc0008000100 */
[----:B------:R-:W-:Y:S01]  /*0750*/  DFMA R10, R8, UR6, R10 ;  /* 0x00000006080a7c2b */ /* 0x000fe2000800000a */
[----:B------:R-:W-:Y:S01]  /*0760*/  UMOV UR6, 0x9f02676f ;  /* 0x9f02676f00067882 */ /* 0x000fe20000000000 */
[----:B------:R-:W-:Y:S01]  /*0770*/  UMOV UR7, 0x3ef3b266 ;  /* 0x3ef3b26600077882 */ /* 0x000fe20000000000 */
[----:B------:R-:W-:-:S05]  /*0780*/  DADD R14, R12, R12 ;  /* 0x000000000c0e7229 */ /* 0x000fca000000000c */
[----:B------:R-:W-:Y:S01]  /*0790*/  DFMA R10, R8, R10, UR6 ;  /* 0x00000006080a7e2b */ /* 0x000fe2000800000a */
[----:B------:R-:W-:Y:S01]  /*07a0*/  UMOV UR6, 0xa9ab0956 ;  /* 0xa9ab095600067882 */ /* 0x000fe20000000000 */
[----:B------:R-:W-:Y:S01]  /*07b0*/  UMOV UR7, 0x3f1745cb ;  /* 0x3f1745cb00077882 */ /* 0x000fe20000000000 */
[----:B------:R-:W-:Y:S01]  /*07c0*/  DFMA R14, -R6, -UR4, R14 ;  /* 0x80000004060e7c2b */ /* 0x000fe2000800010e */
[----:B------:R-:W-:Y:S01]  /*07d0*/  UMOV UR4, 0x542fe938 ;  /* 0x542fe93800047882 */ /* 0x000fe20000000000 */
[----:B------:R-:W-:-:S03]  /*07e0*/  UMOV UR5, 0x400921fb ;  /* 0x400921fb00057882 */ /* 0x000fc60000000000 */
[----:B------:R-:W-:Y:S01]  /*07f0*/  DFMA R10, R8, R10, UR6 ;  /* 0x00000006080a7e2b */ /* 0x000fe2000800000a */
[----:B------:R-:W-:Y:S01]  /*0800*/  UMOV UR6, 0x2d1b5154 ;  /* 0x2d1b515400067882 */ /* 0x000fe20000000000 */
[----:B------:R-:W-:Y:S01]  /*0810*/  UMOV UR7, 0x3f3c71c7 ;  /* 0x3f3c71c700077882 */ /* 0x000fe20000000000 */
[----:B------:R-:W-:Y:S01]  /*0820*/  DMUL R14, R2, R14 ;  /* 0x0000000e020e7228 */ /* 0x000fe20000000000 */
[----:B------:R-:W-:Y:S02]  /*0830*/  IMAD.MOV.U32 R2, RZ, RZ, 0x3b39803f ;  /* 0x3b39803fff027424 */ /* 0x000fe400078e00ff */
[----:B------:R-:W-:Y:S02]  /*0840*/  IMAD.MOV.U32 R3, RZ, RZ, 0x3c7abc9e ;  /* 0x3c7abc9eff037424 */ /* 0x000fe400078e00ff */
        /* <DEDUP_REMOVED lines=9> */
[----:B------:R-:W-:-:S05]  /*08e0*/  DFMA R10, R16, -UR8, R6 ;  /* 0x80000008100a7c2b */ /* 0x000fca0008000006 */
[----:B------:R-:W-:-:S03]  /*08f0*/  DFMA R12, R8, R12, UR6 ;  /* 0x00000006080c7e2b */ /* 0x000fc6000800000c */
[----:B------:R-:W-:-:S05]  /*0900*/  DFMA R16, -R16, -3, R10 ;  /* 0xc00800001010782b */ /* 0x000fca000000010a */
[----:B------:R-:W-:-:S03]  /*0910*/  DMUL R12, R8, R12 ;  /* 0x0000000c080c7228 */ /* 0x000fc60000000000 */
[----:B------:R-:W-:-:S05]  /*0920*/  DADD R16, -R6, R16 ;  /* 0x0000000006107229 */ /* 0x000fca0000000110 */
[----:B------:R-:W-:Y:S01]  /*0930*/  DFMA R12, R6, R12, R14 ;  /* 0x0000000c060c722b */ /* 0x000fe2000000000e */
[----:B------:R-:W-:-:S07]  /*0940*/  MOV R6, 0x1 ;  /* 0x0000000100067802 */ /* 0x000fce0000000f00 */
[----:B------:R-:W-:-:S08]  /*0950*/  DADD R12, R12, -R16 ;  /* 0x000000000c0c7229 */ /* 0x000fd00000000810 */
[----:B------:R-:W-:Y:S01]  /*0960*/  DFMA R12, R2, -UR8, R12 ;  /* 0x80000008020c7c2b */ /* 0x000fe2000800000c */
[----:B-1----:R-:W-:-:S04]  /*0970*/  FMUL R2, R5, -4 ;  /* 0xc080000005027820 */ /* 0x002fc80000400000 */
[----:B------:R-:W-:-:S03]  /*0980*/  FMUL R5, R2, R5 ;  /* 0x0000000502057220 */ /* 0x000fc60000400000 */
[----:B------:R-:W-:Y:S01]  /*0990*/  DADD R10, R10, R12 ;  /* 0x000000000a0a7229 */ /* 0x000fe2000000000c */
[----:B------:R-:W0:Y:S08]  /*09a0*/  F2F.F64.F32 R2, R5 ;  /* 0x0000000500027310 */ /* 0x000e300000201800 */
[----:B------:R-:W1:Y:S01]  /*09b0*/  MUFU.RCP64H R7, R11 ;  /* 0x0000000b00077308 */ /* 0x000e620000001800 */
[----:B0-----:R-:W-:-:S02]  /*09c0*/  DMUL R2, R2, UR4 ;  /* 0x0000000402027c28 */ /* 0x001fc40008000000 */
[----:B-1----:R-:W-:-:S08]  /*09d0*/  DFMA R8, -R10, R6, 1 ;  /* 0x3ff000000a08742b */ /* 0x002fd00000000106 */
[----:B------:R-:W-:-:S08]  /*09e0*/  DFMA R8, R8, R8, R8 ;  /* 0x000000080808722b */ /* 0x000fd00000000008 */
[----:B------:R-:W-:Y:S02]  /*09f0*/  DFMA R8, R6, R8, R6 ;  /* 0x000000080608722b */ /* 0x000fe40000000006 */
[----:B------:R-:W-:-:S06]  /*0a00*/  DMUL R6, R2, -UR4 ;  /* 0x8000000402067c28 */ /* 0x000fcc0008000000 */
[----:B------:R-:W-:-:S04]  /*0a10*/  DFMA R12, -R10, R8, 1 ;  /* 0x3ff000000a0c742b */ /* 0x000fc80000000108 */
[----:B------:R-:W-:-:S04]  /*0a20*/  FSETP.GEU.AND P1, PT, |R7|, 6.5827683646048100446e-37, PT ;  /* 0x036000000700780b */ /* 0x000fc80003f2e200 */
        /* <DEDUP_REMOVED lines=10> */
[----:B------:R-:W-:Y:S05]  /*0ad0*/  CALL.REL.NOINC `($__internal_5_$__cuda_sm20_div_rn_f64_full) ;  /* 0x0000000800507944 */ /* 0x000fea0003c00000 */
.L_x_82:
[----:B------:R-:W0:Y:S01]  /*0ae0*/  F2F.F32.F64 R3, R2 ;  /* 0x0000000200037310 */ /* 0x000e220000301000 */
[----:B------:R-:W-:Y:S01]  /*0af0*/  IMAD.MOV.U32 R6, RZ, RZ, 0x3bbb989d ;  /* 0x3bbb989dff067424 */ /* 0x000fe200078e00ff */
[----:B------:R-:W-:Y:S01]  /*0b00*/  MOV R7, 0x437c0000 ;  /* 0x437c000000077802 */ /* 0x000fe20000000f00 */
[----:B------:R-:W-:Y:S01]  /*0b10*/  UMOV UR4, 0xc99e70c6 ;  /* 0xc99e70c600047882 */ /* 0x000fe20000000000 */
[----:B------:R-:W-:Y:S01]  /*0b20*/  UMOV UR5, 0x4033bd3c ;  /* 0x4033bd3c00057882 */ /* 0x000fe20000000000 */
[----:B0-----:R-:W-:-:S04]  /*0b30*/  FMUL R5, R4, R3 ;  /* 0x0000000304057220 */ /* 0x001fc80000400000 */
[----:B------:R-:W-:-:S04]  /*0b40*/  FMUL R5, R4, R5 ;  /* 0x0000000504057220 */ /* 0x000fc80000400000 */
[----:B------:R-:W-:-:S04]  /*0b50*/  FFMA.SAT R6, R5, R6, 0.5 ;  /* 0x3f00000005067423 */ /* 0x000fc80000002006 */
[----:B------:R-:W-:-:S04]  /*0b60*/  FFMA.RM R6, R6, R7, 12582913 ;  /* 0x4b40000106067423 */ /* 0x000fc80000004007 */
[C---:B------:R-:W-:Y:S01]  /*0b70*/  FADD R8, R6.reuse, -12583039 ;  /* 0xcb40007f06087421 */ /* 0x040fe20000000000 */
[----:B------:R-:W-:-:S03]  /*0b80*/  IMAD.SHL.U32 R6, R6, 0x800000, RZ ;  /* 0x0080000006067824 */ /* 0x000fc600078e00ff */
[----:B------:R-:W-:-:S04]  /*0b90*/  FFMA R8, R5, 1.4426950216293334961, -R8 ;  /* 0x3fb8aa3b05087823 */ /* 0x000fc80000000808 */
[----:B------:R-:W-:Y:S02]  /*0ba0*/  FFMA R8, R5, 1.925963033500011079e-08, R8 ;  /* 0x32a5706005087823 */ /* 0x000fe40000000008 */
[----:B------:R-:W0:Y:S08]  /*0bb0*/  F2F.F64.F32 R4, R4 ;  /* 0x0000000400047310 */ /* 0x000e300000201800 */
[----:B------:R-:W1:Y:S01]  /*0bc0*/  MUFU.EX2 R7, R8 ;  /* 0x0000000800077308 */ /* 0x000e620000000800 */
[----:B0-----:R-:W-:Y:S01]  /*0bd0*/  DMUL R2, R4, -UR4 ;  /* 0x8000000404027c28 */ /* 0x001fe20008000000 */
[----:B-1----:R-:W-:-:S06]  /*0be0*/  FMUL R6, R6, R7 ;  /* 0x0000000706067220 */ /* 0x002fcc0000400000 */
[----:B------:R-:W0:Y:S02]  /*0bf0*/  F2F.F64.F32 R6, R6 ;  /* 0x0000000600067310 */ /* 0x000e240000201800 */
[----:B0-----:R-:W-:-:S10]  /*0c00*/  DMUL R2, R2, R6 ;  /* 0x0000000602027228 */ /* 0x001fd40000000000 */
[----:B------:R2:W3:Y:S01]  /*0c10*/  F2F.F32.F64 R2, R2 ;  /* 0x0000000200027310 */ /* 0x0004e20000301000 */
[----:B------:R-:W-:Y:S05]  /*0c20*/  BRA `(.L_x_80) ;  /* 0x00000004006c7947 */ /* 0x000fea0003800000 */
.L_x_78:
[----:B------:R-:W0:Y:S01]  /*0c30*/  MUFU.RCP64H R3, 1.799999237060546875 ;  /* 0x3ffccccc00037908 */ /* 0x000e220000001800 */
[----:B------:R-:W-:Y:S01]  /*0c40*/  IMAD.MOV.U32 R6, RZ, RZ, -0x33333333 ;  /* 0xcccccccdff067424 */ /* 0x000fe200078e00ff */
[----:B------:R-:W-:Y:S01]  /*0c50*/  MOV R2, RZ ;  /* 0x000000ff00027202 */ /* 0x000fe20000000f00 */
[----:B------:R-:W-:Y:S01]  /*0c60*/  IMAD.MOV.U32 R7, RZ, RZ, 0x3ffccccc ;  /* 0x3ffcccccff077424 */ /* 0x000fe200078e00ff */
        /* <DEDUP_REMOVED lines=13> */
[----:B------:R-:W-:Y:S01]  /*0d40*/  DFMA R2, R2, R6, R2 ;  /* 0x000000060202722b */ /* 0x000fe20000000002 */
[----:B-1----:R-:W-:-:S07]  /*0d50*/  FMUL R5, R5, R5 ;  /* 0x0000000505057220 */ /* 0x002fce0000400000 */
        /* <DEDUP_REMOVED lines=18> */
[----:B------:R-:W-:Y:S01]  /*0e80*/  IMAD.MOV.U32 R2, RZ, RZ, 0x3b39803f ;  /* 0x3b39803fff027424 */ /* 0x000fe200078e00ff */
[----:B------:R-:W-:-:S03]  /*0e90*/  MOV R3, 0x3c7abc9e ;  /* 0x3c7abc9e00037802 */ /* 0x000fc60000000f00 */
        /* <DEDUP_REMOVED lines=12> */
[----:B------:R-:W-:Y:S01]  /*0f60*/  DMUL R12, R6, R12 ;  /* 0x0000000c060c7228 */ /* 0x000fe20000000000 */
[----:B------:R-:W-:Y:S02]  /*0f70*/  IMAD.MOV.U32 R6, RZ, RZ, 0x1 ;  /* 0x00000001ff067424 */ /* 0x000fe400078e00ff */
[----:B------:R-:W-:-:S05]  /*0f80*/  DADD R16, -R8, R16 ;  /* 0x0000000008107229 */ /* 0x000fca0000000110 */
[----:B------:R-:W-:-:S08]  /*0f90*/  DFMA R12, R8, R12, R14 ;  /* 0x0000000c080c722b */ /* 0x000fd0000000000e */
[----:B------:R-:W-:-:S08]  /*0fa0*/  DADD R12, R12, -R16 ;  /* 0x000000000c0c7229 */ /* 0x000fd00000000810 */
[----:B------:R-:W-:-:S08]  /*0fb0*/  DFMA R2, R2, -UR8, R12 ;  /* 0x8000000802027c2b */ /* 0x000fd0000800000c */
[----:B------:R-:W-:Y:S02]  /*0fc0*/  DADD R10, R10, R2 ;  /* 0x000000000a0a7229 */ /* 0x000fe40000000002 */
[----:B------:R-:W0:Y:S08]  /*0fd0*/  F2F.F64.F32 R2, R5 ;  /* 0x0000000500027310 */ /* 0x000e300000201800 */
[----:B------:R-:W1:Y:S01]  /*0fe0*/  MUFU.RCP64H R7, R11 ;  /* 0x0000000b00077308 */ /* 0x000e620000001800 */
[----:B0-----:R-:W-:-:S02]  /*0ff0*/  DMUL R2, R2, -UR4 ;  /* 0x8000000402027c28 */ /* 0x001fc40008000000 */
        /* <DEDUP_REMOVED lines=14> */
[----:B------:R-:W-:Y:S02]  /*10e0*/  MOV R16, R7 ;  /* 0x0000000700107202 */ /* 0x000fe40000000f00 */
[----:B------:R-:W-:-:S07]  /*10f0*/  MOV R12, 0x1110 ;  /* 0x00001110000c7802 */ /* 0x000fce0000000f00 */
[----:B------:R-:W-:Y:S05]  /*1100*/  CALL.REL.NOINC `($__internal_5_$__cuda_sm20_div_rn_f64_full) ;  /* 0x0000000000c47944 */ /* 0x000fea0003c00000 */
.L_x_83:
[----:B------:R-:W0:Y:S01]  /*1110*/  F2F.F32.F64 R3, R2 ;  /* 0x0000000200037310 */ /* 0x000e220000301000 */
[----:B------:R-:W-:Y:S02]  /*1120*/  IMAD.MOV.U32 R6, RZ, RZ, 0x3bbb989d ;  /* 0x3bbb989dff067424 */ /* 0x000fe400078e00ff */
[----:B------:R-:W-:Y:S02]  /*1130*/  IMAD.MOV.U32 R7, RZ, RZ, 0x437c0000 ;  /* 0x437c0000ff077424 */ /* 0x000fe400078e00ff */
[----:B0-----:R-:W-:-:S04]  /*1140*/  FMUL R5, R4, R3 ;  /* 0x0000000304057220 */ /* 0x001fc80000400000 */
[----:B------:R-:W-:-:S04]  /*1150*/  FMUL R5, R4, R5 ;  /* 0x0000000504057220 */ /* 0x000fc80000400000 */
[----:B------:R-:W-:-:S04]  /*1160*/  FFMA.SAT R4, R5, R6, 0.5 ;  /* 0x3f00000005047423 */ /* 0x000fc80000002006 */
[----:B------:R-:W-:-:S04]  /*1170*/  FFMA.RM R4, R4, R7, 12582913 ;  /* 0x4b40000104047423 */ /* 0x000fc80000004007 */
[C---:B------:R-:W-:Y:S01]  /*1180*/  FADD R6, R4.reuse, -12583039 ;  /* 0xcb40007f04067421 */ /* 0x040fe20000000000 */
[----:B------:R-:W-:-:S03]  /*1190*/  SHF.L.U32 R2, R4, 0x17, RZ ;  /* 0x0000001704027819 */ /* 0x000fc600000006ff */
[----:B------:R-:W-:-:S04]  /*11a0*/  FFMA R6, R5, 1.4426950216293334961, -R6 ;  /* 0x3fb8aa3b05067823 */ /* 0x000fc80000000806 */
[----:B------:R-:W-:-:S04]  /*11b0*/  FFMA R6, R5, 1.925963033500011079e-08, R6 ;  /* 0x32a5706005067823 */ /* 0x000fc80000000006 */
[----:B------:R-:W0:Y:S02]  /*11c0*/  MUFU.EX2 R5, R6 ;  /* 0x0000000600057308 */ /* 0x000e240000000800 */
[----:B0-----:R-:W-:-:S07]  /*11d0*/  FMUL R2, R2, R5 ;  /* 0x0000000502027220 */ /* 0x001fce0000400000 */
.L_x_80:
[----:B------:R-:W4:Y:S01]  /*11e0*/  LDCU.64 UR4, c[0x0][0x3b0] ;  /* 0x00007600ff0477ac */ /* 0x000f220008000a00 */
[----:B------:R-:W-:Y:S01]  /*11f0*/  FADD R0, R0, R0 ;  /* 0x0000000000007221 */ /* 0x000fe20000000000 */
[----:B------:R-:W5:Y:S01]  /*1200*/  LDCU UR7, c[0x0][0x3a0] ;  /* 0x00007400ff0777ac */ /* 0x000f620008000800 */
[----:B------:R-:W0:Y:S01]  /*1210*/  LDCU UR6, c[0x0][0x384] ;  /* 0x00007080ff0677ac */ /* 0x000e220008000800 */
[----:B----4-:R-:W-:Y:S02]  /*1220*/  UIADD3 UR4, UPT, UPT, UR4, -0x1, URZ ;  /* 0xffffffff04047890 */ /* 0x010fe4000fffe0ff */
[----:B-----5:R-:W-:Y:S02]  /*1230*/  FSETP.GE.AND P0, PT, R0, UR7, PT ;  /* 0x0000000700007c0b */ /* 0x020fe4000bf06000 */
[----:B------:R-:W-:-:S06]  /*1240*/  UIMAD UR4, UR4, UR5, URZ ;  /* 0x00000005040472a4 */ /* 0x000fcc000f8e02ff */
[----:B------:R-:W-:-:S05]  /*1250*/  I2FP.F32.S32 R0, UR4 ;  /* 0x0000000400007c45 */ /* 0x000fca0008201400 */
[----:B0-----:R-:W-:Y:S01]  /*1260*/  FADD R0, R0, UR6 ;  /* 0x0000000600007e21 */ /* 0x001fe20008000000 */
[----:B------:R-:W-:Y:S06]  /*1270*/  @!P0 EXIT ;  /* 0x000000000000894d */ /* 0x000fec0003800000 */
[----:B------:R-:W0:Y:S01]  /*1280*/  LDCU UR4, c[0x0][0x388] ;  /* 0x00007100ff0477ac */ /* 0x000e220008000800 */
[----:B------:R-:W4:Y:S01]  /*1290*/  F2F.F64.F32 R4, R0 ;  /* 0x0000000000047310 */ /* 0x000f220000201800 */
[----:B------:R-:W5:Y:S01]  /*12a0*/  LDC.64 R8, c[0x0][0x3b8] ;  /* 0x0000ee00ff087b82 */ /* 0x000f620000000a00 */
[----:B------:R-:W1:Y:S01]  /*12b0*/  LDCU UR5, c[0x0][0x398] ;  /* 0x00007300ff0577ac */ /* 0x000e620008000800 */
[----:B------:R-:W3:Y:S01]  /*12c0*/  LDCU.64 UR6, c[0x0][0x358] ;  /* 0x00006b00ff0677ac */ /* 0x000ee20008000a00 */
[----:B----4-:R-:W-:-:S04]  /*12d0*/  DADD R4, R4, 0.5 ;  /* 0x3fe0000004047429 */ /* 0x010fc80000000000 */
[----:B0-----:R-:W0:Y:S01]  /*12e0*/  F2F.F64.F32 R6, UR4 ;  /* 0x0000000400067d10 */ /* 0x001e220008201800 */
[----:B------:R-:W4:Y:S07]  /*12f0*/  LDCU UR4, c[0x0][0x3ac] ;  /* 0x00007580ff0477ac */ /* 0x000f2e0008000800 */
[----:B------:R-:W2:Y:S01]  /*1300*/  F2I.F64.TRUNC R4, R4 ;  /* 0x0000000400047311 */ /* 0x000ea2000030d100 */
[----:B0-----:R-:W-:Y:S01]  /*1310*/  DADD R6, R6, 0.5 ;  /* 0x3fe0000006067429 */ /* 0x001fe20000000000 */
[----:B----4-:R-:W-:-:S09]  /*1320*/  UIADD3 UR4, UPT, UPT, UR4, -0x1, URZ ;  /* 0xffffffff04047890 */ /* 0x010fd2000fffe0ff */
[----:B------:R-:W0:Y:S01]  /*1330*/  F2I.F64.TRUNC R6, R6 ;  /* 0x0000000600067311 */ /* 0x000e22000030d100 */
[----:B--2---:R-:W-:Y:S02]  /*1340*/  VIADD R0, R4, UR4 ;  /* 0x0000000404007c36 */ /* 0x004fe40008000000 */
[----:B------:R-:W2:Y:S01]  /*1350*/  LDC.64 R4, c[0x0][0x3c0] ;  /* 0x0000f000ff047b82 */ /* 0x000ea20000000a00 */
[----:B0-----:R-:W-:Y:S01]  /*1360*/  VIADD R3, R6, UR4 ;  /* 0x0000000406037c36 */ /* 0x001fe20008000000 */
[----:B------:R-:W0:Y:S03]  /*1370*/  LDCU UR4, c[0x0][0x380] ;  /* 0x00007000ff0477ac */ /* 0x000e260008000800 */
[----:B-1----:R-:W-:-:S04]  /*1380*/  IMAD R3, R0, UR5, R3 ;  /* 0x0000000500037c24 */ /* 0x002fc8000f8e0203 */
[----:B-----5:R-:W-:-:S05]  /*1390*/  IMAD.WIDE R8, R3, 0x4, R8 ;  /* 0x0000000403087825 */ /* 0x020fca00078e0208 */
[----:B---3--:R-:W0:Y:S01]  /*13a0*/  LDG.E R11, desc[UR6][R8.64] ;  /* 0x00000006080b7981 */ /* 0x008e22000c1e1900 */
[----:B--2---:R-:W-:-:S04]  /*13b0*/  IMAD.WIDE R4, R3, 0x4, R4 ;  /* 0x0000000403047825 */ /* 0x004fc800078e0204 */
[----:B0-----:R-:W-:-:S05]  /*13c0*/  FFMA R11, R2, UR4, R11 ;  /* 0x00000004020b7c23 */ /* 0x001fca000800000b */
[----:B------:R-:W-:Y:S04]  /*13d0*/  STG.E desc[UR6][R8.64], R11 ;  /* 0x0000000b08007986 */ /* 0x000fe8000c101906 */
[----:B------:R-:W2:Y:S02]  /*13e0*/  LDG.E R3, desc[UR6][R4.64] ;  /* 0x0000000604037981 */ /* 0x000ea4000c1e1900 */
[----:B--2---:R-:W-:-:S05]  /*13f0*/  FFMA R3, R2, UR4, R3 ;  /* 0x0000000402037c23 */ /* 0x004fca0008000003 */
[----:B------:R-:W-:Y:S01]  /*1400*/  STG.E desc[UR6][R4.64], R3 ;  /* 0x0000000304007986 */ /* 0x000fe2000c101906 */
[----:B------:R-:W-:Y:S05]  /*1410*/  EXIT ;  /* 0x000000000000794d */ /* 0x000fea0003800000 */
        .weak           $__internal_5_$__cuda_sm20_div_rn_f64_full
        .type           $__internal_5_$__cuda_sm20_div_rn_f64_full,@function
        .size           $__internal_5_$__cuda_sm20_div_rn_f64_full,($__internal_6_$__cuda_sm20_rcp_rn_f32_slowpath - $__internal_5_$__cuda_sm20_div_rn_f64_full)
$__internal_5_$__cuda_sm20_div_rn_f64_full:
[C---:B------:R-:W-:Y:S01]  /*1420*/  FSETP.GEU.AND P0, PT, |R11|.reuse, 1.469367938527859385e-39, PT ;  /* 0x001000000b00780b */ /* 0x040fe20003f0e200 */
[----:B------:R-:W-:Y:S01]  /*1430*/  IMAD.MOV.U32 R7, RZ, RZ, R11 ;  /* 0x000000ffff077224 */ /* 0x000fe200078e000b */
[C---:B------:R-:W-:Y:S02]  /*1440*/  LOP3.LUT R2, R11.reuse, 0x800fffff, RZ, 0xc0, !PT ;  /* 0x800fffff0b027812 */ /* 0x040fe400078ec0ff */
[----:B------:R-:W-:Y:S02]  /*1450*/  MOV R6, R10 ;  /* 0x0000000a00067202 */ /* 0x000fe40000000f00 */
[----:B------:R-:W-:Y:S01]  /*1460*/  LOP3.LUT R3, R2, 0x3ff00000, RZ, 0xfc, !PT ;  /* 0x3ff0000002037812 */ /* 0x000fe200078efcff */
[----:B------:R-:W-:Y:S01]  /*1470*/  IMAD.MOV.U32 R2, RZ, RZ, R10 ;  /* 0x000000ffff027224 */ /* 0x000fe200078e000a */
[----:B------:R-:W-:Y:S02]  /*1480*/  MOV R14, 0x1 ;  /* 0x00000001000e7802 */ /* 0x000fe40000000f00 */
[----:B------:R-:W-:-:S03]  /*1490*/  LOP3.LUT R20, R11, 0x7ff00000, RZ, 0xc0, !PT ;  /* 0x7ff000000b147812 */ /* 0x000fc600078ec0ff */
[----:B------:R-:W-:-:S06]  /*14a0*/  @!P0 DMUL R2, R6, 8.98846567431157953865e+307 ;  /* 0x7fe0000006028828 */ /* 0x000fcc0000000000 */
[----:B------:R-:W0:Y:S02]  /*14b0*/  MUFU.RCP64H R15, R3 ;  /* 0x00000003000f7308 */ /* 0x000e240000001800 */
[----:B0-----:R-:W-:-:S08]  /*14c0*/  DFMA R8, R14, -R2, 1 ;  /* 0x3ff000000e08742b */ /* 0x001fd00000000802 */
[----:B------:R-:W-:-:S08]  /*14d0*/  DFMA R8, R8, R8, R8 ;  /* 0x000000080808722b */ /* 0x000fd00000000008 */
[----:B------:R-:W-:Y:S01]  /*14e0*/  DFMA R14, R14, R8, R14 ;  /* 0x000000080e0e722b */ /* 0x000fe2000000000e */
[----:B------:R-:W-:Y:S02]  /*14f0*/  IMAD.MOV.U32 R9, RZ, RZ, R16 ;  /* 0x000000ffff097224 */ /* 0x000fe400078e0010 */
[----:B------:R-:W-:Y:S01]  /*1500*/  IMAD.MOV.U32 R8, RZ, RZ, R5 ;  /* 0x000000ffff087224 */ /* 0x000fe200078e0005 */
[----:B------:R-:W-:Y:S02]  /*1510*/  MOV R5, 0x1ca00000 ;  /* 0x1ca0000000057802 */ /* 0x000fe40000000f00 */
[----:B------:R-:W-:Y:S02]  /*1520*/  LOP3.LUT R13, R9, 0x7ff00000, RZ, 0xc0, !PT ;  /* 0x7ff00000090d7812 */ /* 0x000fe400078ec0ff */
[----:B------:R-:W-:Y:S01]  /*1530*/  DFMA R16, R14, -R2, 1 ;  /* 0x3ff000000e10742b */ /* 0x000fe20000000802 */
[----:B------:R-:W-:Y:S01]  /*1540*/  IMAD.MOV.U32 R10, RZ, RZ, R8 ;  /* 0x000000ffff0a7224 */ /* 0x000fe200078e0008 */
[----:B------:R-:W-:Y:S01]  /*1550*/  ISETP.GE.U32.AND P1, PT, R13, R20, PT ;  /* 0x000000140d00720c */ /* 0x000fe20003f26070 */
[----:B------:R-:W-:-:S03]  /*1560*/  IMAD.MOV.U32 R21, RZ, RZ, R13 ;  /* 0x000000ffff157224 */ /* 0x000fc600078e000d */
[----:B------:R-:W-:Y:S02]  /*1570*/  SEL R11, R5, 0x63400000, !P1 ;  /* 0x63400000050b7807 */ /* 0x000fe40004800000 */
[----:B------:R-:W-:Y:S01]  /*1580*/  DFMA R14, R14, R16, R14 ;  /* 0x000000100e0e722b */ /* 0x000fe2000000000e */
[----:B------:R-:W-:Y:S02]  /*1590*/  FSETP.GEU.AND P1, PT, |R9|, 1.469367938527859385e-39, PT ;  /* 0x001000000900780b */ /* 0x000fe40003f2e200 */
[----:B------:R-:W-:-:S11]  /*15a0*/  LOP3.LUT R11, R11, 0x800fffff, R9, 0xf8, !PT ;  /* 0x800fffff0b0b7812 */ /* 0x000fd600078ef809 */
[----:B------:R-:W-:Y:S05]  /*15b0*/  @P1 BRA `(.L_x_84) ;  /* 0x0000000000201947 */ /* 0x000fea0003800000 */
[----:B------:R-:W-:-:S04]  /*15c0*/  LOP3.LUT R16, R7, 0x7ff00000, RZ, 0xc0, !PT ;  /* 0x7ff0000007107812 */ /* 0x000fc800078ec0ff */
[----:B------:R-:W-:Y:S02]  /*15d0*/  ISETP.GE.U32.AND P1, PT, R13, R16, PT ;  /* 0x000000100d00720c */ /* 0x000fe40003f26070 */
[----:B------:R-:W-:Y:S02]  /*15e0*/  MOV R16, RZ ;  /* 0x000000ff00107202 */ /* 0x000fe40000000f00 */
[----:B------:R-:W-:-:S04]  /*15f0*/  SEL R17, R5, 0x63400000, !P1 ;  /* 0x6340000005117807 */ /* 0x000fc80004800000 */
[----:B------:R-:W-:-:S04]  /*1600*/  LOP3.LUT R17, R17, 0x80000000, R9, 0xf8, !PT ;  /* 0x8000000011117812 */ /* 0x000fc800078ef809 */
[----:B------:R-:W-:-:S06]  /*1610*/  LOP3.LUT R17, R17, 0x100000, RZ, 0xfc, !PT ;  /* 0x0010000011117812 */ /* 0x000fcc00078efcff */
[----:B------:R-:W-:-:S10]  /*1620*/  DFMA R10, R10, 2, -R16 ;  /* 0x400000000a0a782b */ /* 0x000fd40000000810 */
[----:B------:R-:W-:-:S07]  /*1630*/  LOP3.LUT R21, R11, 0x7ff00000, RZ, 0xc0, !PT ;  /* 0x7ff000000b157812 */ /* 0x000fce00078ec0ff */
.L_x_84:
[----:B------:R-:W-:Y:S01]  /*1640*/  @!P0 LOP3.LUT R20, R3, 0x7ff00000, RZ, 0xc0, !PT ;  /* 0x7ff0000003148812 */ /* 0x000fe200078ec0ff */
[----:B------:R-:W-:Y:S01]  /*1650*/  VIADD R22, R21, 0xffffffff ;  /* 0xffffffff15167836 */ /* 0x000fe20000000000 */
[----:B------:R-:W-:-:S03]  /*1660*/  DMUL R16, R14, R10 ;  /* 0x0000000a0e107228 */ /* 0x000fc60000000000 */
[----:B------:R-:W-:Y:S01]  /*1670*/  VIADD R23, R20, 0xffffffff ;  /* 0xffffffff14177836 */ /* 0x000fe20000000000 */
[----:B------:R-:W-:-:S04]  /*1680*/  ISETP.GT.U32.AND P0, PT, R22, 0x7feffffe, PT ;  /* 0x7feffffe1600780c */ /* 0x000fc80003f04070 */
[----:B------:R-:W-:Y:S01]  /*1690*/  ISETP.GT.U32.OR P0, PT, R23, 0x7feffffe, P0 ;  /* 0x7feffffe1700780c */ /* 0x000fe20000704470 */
[----:B------:R-:W-:-:S08]  /*16a0*/  DFMA R18, R16, -R2, R10 ;  /* 0x800000021012722b */ /* 0x000fd0000000000a */
[----:B------:R-:W-:-:S04]  /*16b0*/  DFMA R14, R14, R18, R16 ;  /* 0x000000120e0e722b */ /* 0x000fc80000000010 */
[----:B------:R-:W-:Y:S07]  /*16c0*/  @P0 BRA `(.L_x_85) ;  /* 0x00000000006c0947 */ /* 0x000fee0003800000 */
[----:B------:R-:W-:-:S04]  /*16d0*/  LOP3.LUT R16, R7, 0x7ff00000, RZ, 0xc0, !PT ;  /* 0x7ff0000007107812 */ /* 0x000fc800078ec0ff */
[CC--:B------:R-:W-:Y:S02]  /*16e0*/  VIADDMNMX R8, R13.reuse, -R16.reuse, 0xb9600000, !PT ;  /* 0xb96000000d087446 */ /* 0x0c0fe40007800910 */
[----:B------:R-:W-:Y:S02]  /*16f0*/  ISETP.GE.U32.AND P0, PT, R13, R16, PT ;  /* 0x000000100d00720c */ /* 0x000fe40003f06070 */
[----:B------:R-:W-:Y:S02]  /*1700*/  VIMNMX R8, PT, PT, R8, 0x46a00000, PT ;  /* 0x46a0000008087848 */ /* 0x000fe40003fe0100 */
[----:B------:R-:W-:-:S04]  /*1710*/  SEL R5, R5, 0x63400000, !P0 ;  /* 0x6340000005057807 */ /* 0x000fc80004000000 */
[----:B------:R-:W-:Y:S01]  /*1720*/  IADD3 R5, PT, PT, -R5, R8, RZ ;  /* 0x0000000805057210 */ /* 0x000fe20007ffe1ff */
[----:B------:R-:W-:-:S04]  /*1730*/  IMAD.MOV.U32 R8, RZ, RZ, RZ ;  /* 0x000000ffff087224 */ /* 0x000fc800078e00ff */
[----:B------:R-:W-:-:S06]  /*1740*/  VIADD R9, R5, 0x7fe00000 ;  /* 0x7fe0000005097836 */ /* 0x000fcc0000000000 */
[----:B------:R-:W-:-:S10]  /*1750*/  DMUL R16, R14, R8 ;  /* 0x000000080e107228 */ /* 0x000fd40000000000 */
[----:B------:R-:W-:-:S13]  /*1760*/  FSETP.GTU.AND P0, PT, |R17|, 1.469367938527859385e-39, PT ;  /* 0x001000001100780b */ /* 0x000fda0003f0c200 */
[----:B------:R-:W-:Y:S05]  /*1770*/  @P0 BRA `(.L_x_86) ;  /* 0x0000000000940947 */ /* 0x000fea0003800000 */
[----:B------:R-:W-:Y:S01]  /*1780*/  DFMA R2, R14, -R2, R10 ;  /* 0x800000020e02722b */ /* 0x000fe2000000000a */
[----:B------:R-:W-:-:S09]  /*1790*/  MOV R8, RZ ;  /* 0x000000ff00087202 */ /* 0x000fd20000000f00 */
        /* <DEDUP_REMOVED lines=14> */
.L_x_85:
[----:B------:R-:W-:-:S14]  /*1880*/  DSETP.NAN.AND P0, PT, R8, R8, PT ;  /* 0x000000080800722a */ /* 0x000fdc0003f08000 */
[----:B------:R-:W-:Y:S05]  /*1890*/  @P0 BRA `(.L_x_87) ;  /* 0x0000000000440947 */ /* 0x000fea0003800000 */
[----:B------:R-:W-:-:S14]  /*18a0*/  DSETP.NAN.AND P0, PT, R6, R6, PT ;  /* 0x000000060600722a */ /* 0x000fdc0003f08000 */
[----:B------:R-:W-:Y:S05]  /*18b0*/  @P0 BRA `(.L_x_88) ;  /* 0x0000000000300947 */ /* 0x000fea0003800000 */
[----:B------:R-:W-:Y:S01]  /*18c0*/  ISETP.NE.AND P0, PT, R21, R20, PT ;  /* 0x000000141500720c */ /* 0x000fe20003f05270 */
[----:B------:R-:W-:Y:S01]  /*18d0*/  IMAD.MOV.U32 R17, RZ, RZ, -0x80000 ;  /* 0xfff80000ff117424 */ /* 0x000fe200078e00ff */
[----:B------:R-:W-:-:S11]  /*18e0*/  MOV R16, 0x0 ;  /* 0x0000000000107802 */ /* 0x000fd60000000f00 */
[----:B------:R-:W-:Y:S05]  /*18f0*/  @!P0 BRA `(.L_x_86) ;  /* 0x0000000000348947 */ /* 0x000fea0003800000 */
[----:B------:R-:W-:Y:S02]  /*1900*/  ISETP.NE.AND P0, PT, R21, 0x7ff00000, PT ;  /* 0x7ff000001500780c */ /* 0x000fe40003f05270 */
[----:B------:R-:W-:Y:S02]  /*1910*/  LOP3.LUT R17, R9, 0x80000000, R7, 0x48, !PT ;  /* 0x8000000009117812 */ /* 0x000fe400078e4807 */
[----:B------:R-:W-:-:S13]  /*1920*/  ISETP.EQ.OR P0, PT, R20, RZ, !P0 ;  /* 0x000000ff1400720c */ /* 0x000fda0004702670 */
[----:B------:R-:W-:Y:S01]  /*1930*/  @P0 LOP3.LUT R2, R17, 0x7ff00000, RZ, 0xfc, !PT ;  /* 0x7ff0000011020812 */ /* 0x000fe200078efcff */
[----:B------:R-:W-:Y:S01]  /*1940*/  @!P0 IMAD.MOV.U32 R16, RZ, RZ, RZ ;  /* 0x000000ffff108224 */ /* 0x000fe200078e00ff */
[----:B------:R-:W-:-:S03]  /*1950*/  @P0 MOV R16, RZ ;  /* 0x000000ff00100202 */ /* 0x000fc60000000f00 */
[----:B------:R-:W-:Y:S01]  /*1960*/  @P0 IMAD.MOV.U32 R17, RZ, RZ, R2 ;  /* 0x000000ffff110224 */ /* 0x000fe200078e0002 */
[----:B------:R-:W-:Y:S06]  /*1970*/  BRA `(.L_x_86) ;  /* 0x0000000000147947 */ /* 0x000fec0003800000 */
.L_x_88:
[----:B------:R-:W-:Y:S01]  /*1980*/  LOP3.LUT R17, R7, 0x80000, RZ, 0xfc, !PT ;  /* 0x0008000007117812 */ /* 0x000fe200078efcff */
[----:B------:R-:W-:Y:S01]  /*1990*/  IMAD.MOV.U32 R16, RZ, RZ, R6 ;  /* 0x000000ffff107224 */ /* 0x000fe200078e0006 */
[----:B------:R-:W-:Y:S06]  /*19a0*/  BRA `(.L_x_86) ;  /* 0x0000000000087947 */ /* 0x000fec0003800000 */
.L_x_87:
[----:B------:R-:W-:Y:S02]  /*19b0*/  LOP3.LUT R17, R9, 0x80000, RZ, 0xfc, !PT ;  /* 0x0008000009117812 */ /* 0x000fe400078efcff */
[----:B------:R-:W-:-:S07]  /*19c0*/  MOV R16, R8 ;  /* 0x0000000800107202 */ /* 0x000fce0000000f00 */
.L_x_86:
[----:B------:R-:W-:Y:S01]  /*19d0*/  MOV R13, 0x0 ;  /* 0x00000000000d7802 */ /* 0x000fe20000000f00 */
[----:B------:R-:W-:Y:S02]  /*19e0*/  IMAD.MOV.U32 R2, RZ, RZ, R16 ;  /* 0x000000ffff027224 */ /* 0x000fe400078e0010 */
[----:B------:R-:W-:Y:S01]  /*19f0*/  IMAD.MOV.U32 R3, RZ, RZ, R17 ;  /* 0x000000ffff037224 */ /* 0x000fe200078e0011 */
[----:B------:R-:W-:Y:S06]  /*1a00*/  RET.REL.NODEC R12 `(_Z10add_sourcefffiiiifffiiiiPfS_) ;  /* 0xffffffe40c7c7950 */ /* 0x000fec0003c3ffff */
        .weak           $__internal_6_$__cuda_sm20_rcp_rn_f32_slowpath
        .type           $__internal_6_$__cuda_sm20_rcp_rn_f32_slowpath,@function
        .size           $__internal_6_$__cuda_sm20_rcp_rn_f32_slowpath,(.L_x_101 - $__internal_6_$__cuda_sm20_rcp_rn_f32_slowpath)
$__internal_6_$__cuda_sm20_rcp_rn_f32_slowpath:
[----:B------:R-:W0:Y:S02]  /*1a10*/  LDC R0, c[0x0][0x3a4] ;  /* 0x0000e900ff007b82 */ /* 0x000e240000000800 */
[----:B0-----:R-:W-:-:S05]  /*1a20*/  IMAD.SHL.U32 R4, R0, 0x2, RZ ;  /* 0x0000000200047824 */ /* 0x001fca00078e00ff */
[----:B------:R-:W-:-:S04]  /*1a30*/  SHF.R.U32.HI R3, RZ, 0x18, R4 ;  /* 0x00000018ff037819 */ /* 0x000fc80000011604 */
[----:B------:R-:W-:-:S13]  /*1a40*/  ISETP.NE.U32.AND P0, PT, R3, RZ, PT ;  /* 0x000000ff0300720c */ /* 0x000fda0003f05070 */
[----:B------:R-:W-:Y:S05]  /*1a50*/  @P0 BRA `(.L_x_89) ;  /* 0x0000000000280947 */ /* 0x000fea0003800000 */
[----:B------:R-:W-:-:S13]  /*1a60*/  ISETP.NE.AND P0, PT, R4, RZ, PT ;  /* 0x000000ff0400720c */ /* 0x000fda0003f05270 */
[----:B------:R2:W3:Y:S01]  /*1a70*/  @!P0 MUFU.RCP R3, R0 ;  /* 0x0000000000038308 */ /* 0x0004e20000001000 */
[----:B------:R-:W-:Y:S05]  /*1a80*/  @!P0 BRA `(.L_x_90) ;  /* 0x0000000000a48947 */ /* 0x000fea0003800000 */
[----:B------:R-:W-:-:S04]  /*1a90*/  FFMA R4, R0, 1.84467440737095516160e+19, RZ ;  /* 0x5f80000000047823 */ /* 0x000fc800000000ff */
[----:B---3--:R-:W2:Y:S02]  /*1aa0*/  MUFU.RCP R3, R4 ;  /* 0x0000000400037308 */ /* 0x008ea40000001000 */
[----:B--2---:R-:W-:-:S04]  /*1ab0*/  FFMA R0, R4, R3, -1 ;  /* 0xbf80000004007423 */ /* 0x004fc80000000003 */
[----:B------:R-:W-:-:S04]  /*1ac0*/  FADD.FTZ R0, -R0, -RZ ;  /* 0x800000ff00007221 */ /* 0x000fc80000010100 */
[----:B------:R-:W-:-:S04]  /*1ad0*/  FFMA R0, R3, R0, R3 ;  /* 0x0000000003007223 */ /* 0x000fc80000000003 */
[----:B------:R-:W-:Y:S01]  /*1ae0*/  FFMA R3, R0, 1.84467440737095516160e+19, RZ ;  /* 0x5f80000000037823 */ /* 0x000fe200000000ff */
[----:B------:R-:W-:Y:S06]  /*1af0*/  BRA `(.L_x_90) ;  /* 0x0000000000887947 */ /* 0x000fec0003800000 */
.L_x_89:
[----:B------:R-:W-:-:S05]  /*1b00*/  VIADD R4, R3, 0xffffff03 ;  /* 0xffffff0303047836 */ /* 0x000fca0000000000 */
[----:B------:R-:W-:-:S13]  /*1b10*/  ISETP.GT.U32.AND P0, PT, R4, 0x1, PT ;  /* 0x000000010400780c */ /* 0x000fda0003f04070 */
[----:B------:R-:W-:Y:S05]  /*1b20*/  @P0 BRA `(.L_x_91) ;  /* 0x0000000000780947 */ /* 0x000fea0003800000 */
[----:B------:R-:W-:Y:S01]  /*1b30*/  LOP3.LUT R5, R0, 0x7fffff, RZ, 0xc0, !PT ;  /* 0x007fffff00057812 */ /* 0x000fe200078ec0ff */
[----:B------:R-:W-:-:S03]  /*1b40*/  HFMA2 R9, -RZ, RZ, 0, 1.78813934326171875e-07 ;  /* 0x00000003ff097431 */ /* 0x000fc600000001ff */
[----:B------:R-:W-:-:S04]  /*1b50*/  LOP3.LUT R5, R5, 0x3f800000, RZ, 0xfc, !PT ;  /* 0x3f80000005057812 */ /* 0x000fc800078efcff */
[----:B------:R-:W0:Y:S01]  /*1b60*/  MUFU.RCP R6, R5 ;  /* 0x0000000500067308 */ /* 0x000e220000001000 */
[----:B------:R-:W-:Y:S01]  /*1b70*/  SHF.L.U32 R10, R9, R4, RZ ;  /* 0x00000004090a7219 */ /* 0x000fe200000006ff */
[----:B0-----:R-:W-:-:S04]  /*1b80*/  FFMA R7, R5, R6, -1 ;  /* 0xbf80000005077423 */ /* 0x001fc80000000006 */
[----:B------:R-:W-:-:S04]  /*1b90*/  FADD.FTZ R7, -R7, -RZ ;  /* 0x800000ff07077221 */ /* 0x000fc80000010100 */
[CCC-:B------:R-:W-:Y:S01]  /*1ba0*/  FFMA.RM R8, R6.reuse, R7.reuse, R6.reuse ;  /* 0x0000000706087223 */ /* 0x1c0fe20000004006 */
[----:B------:R-:W-:-:S04]  /*1bb0*/  FFMA.RP R7, R6, R7, R6 ;  /* 0x0000000706077223 */ /* 0x000fc80000008006 */
[C---:B------:R-:W-:Y:S02]  /*1bc0*/  LOP3.LUT R6, R8.reuse, 0x7fffff, RZ, 0xc0, !PT ;  /* 0x007fffff08067812 */ /* 0x040fe400078ec0ff */
[----:B------:R-:W-:Y:S02]  /*1bd0*/  FSETP.NEU.FTZ.AND P0, PT, R8, R7, PT ;  /* 0x000000070800720b */ /* 0x000fe40003f1d000 */
[----:B------:R-:W-:Y:S02]  /*1be0*/  LOP3.LUT R7, R6, 0x800000, RZ, 0xfc, !PT ;  /* 0x0080000006077812 */ /* 0x000fe400078efcff */
[----:B------:R-:W-:Y:S02]  /*1bf0*/  SEL R6, RZ, 0xffffffff, !P0 ;  /* 0xffffffffff067807 */ /* 0x000fe40004000000 */
[----:B------:R-:W-:-:S03]  /*1c00*/  LOP3.LUT R5, R10, R7, RZ, 0xc0, !PT ;  /* 0x000000070a057212 */ /* 0x000fc600078ec0ff */
[----:B------:R-:W-:Y:S01]  /*1c10*/  IMAD.MOV R6, RZ, RZ, -R6 ;  /* 0x000000ffff067224 */ /* 0x000fe200078e0a06 */
[----:B------:R-:W-:-:S04]  /*1c20*/  SHF.R.U32.HI R5, RZ, R4, R5 ;  /* 0x00000004ff057219 */ /* 0x000fc80000011605 */
[----:B------:R-:W-:Y:S02]  /*1c30*/  LOP3.LUT P1, RZ, R6, R4, R7, 0xf8, !PT ;  /* 0x0000000406ff7212 */ /* 0x000fe4000782f807 */
[C---:B------:R-:W-:Y:S02]  /*1c40*/  LOP3.LUT P0, RZ, R5.reuse, 0x1, RZ, 0xc0, !PT ;  /* 0x0000000105ff7812 */ /* 0x040fe4000780c0ff */
[----:B------:R-:W-:-:S04]  /*1c50*/  LOP3.LUT P2, RZ, R5, 0x2, RZ, 0xc0, !PT ;  /* 0x0000000205ff7812 */ /* 0x000fc8000784c0ff */
[----:B------:R-:W-:Y:S02]  /*1c60*/  PLOP3.LUT P0, PT, P0, P1, P2, 0xe0, 0x0 ;  /* 0x000000000000781c */ /* 0x000fe40000703c20 */
[----:B------:R-:W-:Y:S02]  /*1c70*/  LOP3.LUT P1, RZ, R0, 0x7fffff, RZ, 0xc0, !PT ;  /* 0x007fffff00ff7812 */ /* 0x000fe4000782c0ff */
[----:B------:R-:W-:-:S05]  /*1c80*/  SEL R4, RZ, 0x1, !P0 ;  /* 0x00000001ff047807 */ /* 0x000fca0004000000 */
[----:B------:R-:W-:-:S05]  /*1c90*/  IMAD.MOV R4, RZ, RZ, -R4 ;  /* 0x000000ffff047224 */ /* 0x000fca00078e0a04 */
[----:B------:R-:W-:Y:S02]  /*1ca0*/  ISETP.GE.AND P0, PT, R4, RZ, PT ;  /* 0x000000ff0400720c */ /* 0x000fe40003f06270 */
[----:B------:R-:W-:-:S04]  /*1cb0*/  IADD3 R4, PT, PT, R3, -0xfc, RZ ;  /* 0xffffff0403047810 */ /* 0x000fc80007ffe0ff */
[----:B------:R-:W-:-:S07]  /*1cc0*/  SHF.R.U32.HI R3, RZ, R4, R7 ;  /* 0x00000004ff037219 */ /* 0x000fce0000011607 */
[----:B------:R-:W-:-:S04]  /*1cd0*/  @!P0 VIADD R3, R3, 0x1 ;  /* 0x0000000103038836 */ /* 0x000fc80000000000 */
[----:B------:R-:W-:-:S05]  /*1ce0*/  @!P1 IMAD.SHL.U32 R3, R3, 0x2, RZ ;  /* 0x0000000203039824 */ /* 0x000fca00078e00ff */
[----:B------:R-:W-:Y:S01]  /*1cf0*/  LOP3.LUT R3, R3, 0x80000000, R0, 0xf8, !PT ;  /* 0x8000000003037812 */ /* 0x000fe200078ef800 */
[----:B------:R-:W-:Y:S06]  /*1d00*/  BRA `(.L_x_90) ;  /* 0x0000000000047947 */ /* 0x000fec0003800000 */
.L_x_91:
[----:B------:R0:W1:Y:S02]  /*1d10*/  MUFU.RCP R3, R0 ;  /* 0x0000000000037308 */ /* 0x0000640000001000 */
.L_x_90:
[----:B0123--:R-:W-:Y:S01]  /*1d20*/  MOV R0, R3 ;  /* 0x0000000300007202 */ /* 0x00ffe20000000f00 */
[----:B------:R-:W-:-:S04]  /*1d30*/  IMAD.MOV.U32 R3, RZ, RZ, 0x0 ;  /* 0x00000000ff037424 */ /* 0x000fc800078e00ff */
[----:B------:R-:W-:Y:S05]  /*1d40*/  RET.REL.NODEC R2 `(_Z10add_sourcefffiiiifffiiiiPfS_) ;  /* 0xffffffe002ac7950 */ /* 0x000fea0003c3ffff */
.L_x_92:
        /* <DEDUP_REMOVED lines=11> */
.L_x_101:


//--------------------- .nv.shared.reserved.0     --------------------------
	.section	.nv.shared.reserved.0,"aw",@nobits
	.weak		__nv_reservedSMEM_offset_0_alias
	.size		__nv_reservedSMEM_offset_0_alias, 0, 64
	.other		__nv_reservedSMEM_offset_0_alias,@"STO_CUDA_RESERVED_SHARED STV_DEFAULT"
__nv_reservedSMEM_offset_0_alias:
	.zero		0
	.zero		64


//--------------------- .nv.constant0._Z11absorb_bndrPfS_S_S_iiiif --------------------------
	.section	.nv.constant0._Z11absorb_bndrPfS_S_S_iiiif,"a",@progbits
	.sectionflags	@""
	.align	4
.nv.constant0._Z11absorb_bndrPfS_S_S_iiiif:
	.zero		948


//--------------------- .nv.constant0._Z15mute_directwaveiiffffiiiiPfS_S_i --------------------------
	.section	.nv.constant0._Z15mute_directwaveiiffffiiiiPfS_S_i,"a",@progbits
	.sectionflags	@""
	.align	4
.nv.constant0._Z15mute_directwaveiiffffiiiiPfS_S_i:
	.zero		964


//--------------------- .nv.constant0._Z11shot_recordiiiiiiiPfS_ --------------------------
	.section	.nv.constant0._Z11shot_recordiiiiiiiPfS_,"a",@progbits
	.sectionflags	@""
	.align	4
.nv.constant0._Z11shot_recordiiiiiiiPfS_:
	.zero		944


//--------------------- .nv.constant0._Z6VTI_FDiiiifffPfS_S_S_S_S_iS_S_ --------------------------
	.section	.nv.constant0._Z6VTI_FDiiiifffPfS_S_S_S_S_iS_S_,"a",@progbits
	.sectionflags	@""
	.align	4
.nv.constant0._Z6VTI_FDiiiifffPfS_S_S_S_S_iS_S_:
	.zero		1000


//--------------------- .nv.constant0._Z10add_sourcefffiiiifffiiiiPfS_ --------------------------
	.section	.nv.constant0._Z10add_sourcefffiiiifffiiiiPfS_,"a",@progbits
	.sectionflags	@""
	.align	4
.nv.constant0._Z10add_sourcefffiiiifffiiiiPfS_:
	.zero		968


//--------------------- SYMBOLS --------------------------

	.type		.nv.reservedSmem.offset0,@object
	.size		.nv.reservedSmem.offset0,0x4
